//
// Generated by NVIDIA NVVM Compiler
//
// Compiler Build ID: CL-36424714
// Cuda compilation tools, release 13.0, V13.0.88
// Based on NVVM 20.0.0
//

.version 9.0
.target sm_100
.address_size 64

	// .globl	_Z18generate_candidatePjS_PiS0_S0_S0_S_S_S0_
.const .align 4 .b8 lookup_table[1024];

.visible .entry _Z18generate_candidatePjS_PiS0_S0_S0_S_S_S0_(
	.param .u64 .ptr .align 1 _Z18generate_candidatePjS_PiS0_S0_S0_S_S_S0__param_0,
	.param .u64 .ptr .align 1 _Z18generate_candidatePjS_PiS0_S0_S0_S_S_S0__param_1,
	.param .u64 .ptr .align 1 _Z18generate_candidatePjS_PiS0_S0_S0_S_S_S0__param_2,
	.param .u64 .ptr .align 1 _Z18generate_candidatePjS_PiS0_S0_S0_S_S_S0__param_3,
	.param .u64 .ptr .align 1 _Z18generate_candidatePjS_PiS0_S0_S0_S_S_S0__param_4,
	.param .u64 .ptr .align 1 _Z18generate_candidatePjS_PiS0_S0_S0_S_S_S0__param_5,
	.param .u64 .ptr .align 1 _Z18generate_candidatePjS_PiS0_S0_S0_S_S_S0__param_6,
	.param .u64 .ptr .align 1 _Z18generate_candidatePjS_PiS0_S0_S0_S_S_S0__param_7,
	.param .u64 .ptr .align 1 _Z18generate_candidatePjS_PiS0_S0_S0_S_S_S0__param_8
)
{
	.reg .pred 	%p<124>;
	.reg .b32 	%r<297>;
	.reg .b64 	%rd<66>;

	ld.param.u64 	%rd12, [_Z18generate_candidatePjS_PiS0_S0_S0_S_S_S0__param_0];
	ld.param.u64 	%rd11, [_Z18generate_candidatePjS_PiS0_S0_S0_S_S_S0__param_3];
	ld.param.u64 	%rd13, [_Z18generate_candidatePjS_PiS0_S0_S0_S_S_S0__param_4];
	ld.param.u64 	%rd14, [_Z18generate_candidatePjS_PiS0_S0_S0_S_S_S0__param_5];
	ld.param.u64 	%rd15, [_Z18generate_candidatePjS_PiS0_S0_S0_S_S_S0__param_6];
	ld.param.u64 	%rd16, [_Z18generate_candidatePjS_PiS0_S0_S0_S_S_S0__param_7];
	ld.param.u64 	%rd17, [_Z18generate_candidatePjS_PiS0_S0_S0_S_S_S0__param_8];
	cvta.to.global.u64 	%rd1, %rd15;
	cvta.to.global.u64 	%rd2, %rd16;
	cvta.to.global.u64 	%rd3, %rd12;
	cvta.to.global.u64 	%rd4, %rd11;
	cvta.to.global.u64 	%rd5, %rd14;
	cvta.to.global.u64 	%rd6, %rd13;
	cvta.to.global.u64 	%rd7, %rd17;
	mov.u32 	%r146, %ntid.x;
	mov.u32 	%r147, %tid.x;
	mov.u32 	%r148, %ctaid.x;
	mad.lo.s32 	%r249, %r148, %r146, %r147;
	ld.global.u32 	%r243, [%rd7];
	ld.global.u32 	%r149, [%rd6];
	mul.lo.s32 	%r150, %r149, %r243;
	setp.lt.s32 	%p1, %r150, 1;
	@%p1 bra 	$L__BB0_3;
	mov.b32 	%r244, 0;
$L__BB0_2:
	mul.wide.u32 	%rd18, %r244, 4;
	add.s64 	%rd19, %rd1, %rd18;
	mov.b32 	%r152, 0;
	st.global.u32 	[%rd19], %r152;
	add.s32 	%r244, %r244, 1;
	ld.global.u32 	%r243, [%rd7];
	ld.global.u32 	%r153, [%rd6];
	mul.lo.s32 	%r154, %r153, %r243;
	setp.lt.s32 	%p2, %r244, %r154;
	@%p2 bra 	$L__BB0_2;
$L__BB0_3:
	ld.global.u32 	%r293, [%rd5];
	mul.lo.s32 	%r155, %r293, %r243;
	setp.lt.s32 	%p3, %r155, 1;
	@%p3 bra 	$L__BB0_6;
	mov.b32 	%r246, 0;
$L__BB0_5:
	mul.wide.u32 	%rd20, %r246, 4;
	add.s64 	%rd21, %rd2, %rd20;
	mov.b32 	%r157, 0;
	st.global.u32 	[%rd21], %r157;
	add.s32 	%r246, %r246, 1;
	ld.global.u32 	%r158, [%rd7];
	ld.global.u32 	%r293, [%rd5];
	mul.lo.s32 	%r159, %r293, %r158;
	setp.lt.s32 	%p4, %r246, %r159;
	@%p4 bra 	$L__BB0_5;
$L__BB0_6:
	ld.global.u32 	%r295, [%rd4];
	add.s32 	%r160, %r295, -1;
	setp.ge.s32 	%p5, %r249, %r160;
	@%p5 bra 	$L__BB0_10;
	ld.param.u64 	%rd63, [_Z18generate_candidatePjS_PiS0_S0_S0_S_S_S0__param_1];
	cvta.to.global.u64 	%rd8, %rd63;
	mov.u64 	%rd29, lookup_table;
$L__BB0_8:
	add.s32 	%r253, %r249, 1;
	setp.ge.s32 	%p6, %r253, %r295;
	mov.u32 	%r254, %r249;
	@%p6 bra 	$L__BB0_9;
	bra.uni 	$L__BB0_12;
$L__BB0_9:
	mov.u32 	%r240, %nctaid.x;
	mov.u32 	%r241, %ntid.x;
	mad.lo.s32 	%r249, %r240, %r241, %r249;
	add.s32 	%r242, %r295, -1;
	setp.lt.s32 	%p123, %r249, %r242;
	@%p123 bra 	$L__BB0_8;
$L__BB0_10:
	ret;
$L__BB0_11:
	ld.param.u64 	%rd65, [_Z18generate_candidatePjS_PiS0_S0_S0_S_S_S0__param_3];
	add.s32 	%r253, %r254, 1;
	cvta.to.global.u64 	%rd62, %rd65;
	ld.global.u32 	%r295, [%rd62];
	setp.ge.s32 	%p122, %r253, %r295;
	@%p122 bra 	$L__BB0_9;
$L__BB0_12:
	mov.u32 	%r289, %r254;
	mov.u32 	%r254, %r253;
	ld.param.u64 	%rd64, [_Z18generate_candidatePjS_PiS0_S0_S0_S_S_S0__param_2];
	cvta.to.global.u64 	%rd22, %rd64;
	ld.global.u32 	%r161, [%rd22];
	add.s32 	%r31, %r161, -1;
	ld.global.u32 	%r291, [%rd6];
	setp.lt.s32 	%p7, %r291, 1;
	setp.eq.s32 	%p8, %r31, 0;
	or.pred  	%p9, %p7, %p8;
	@%p9 bra 	$L__BB0_111;
	mul.lo.s32 	%r255, %r291, %r249;
	mul.lo.s32 	%r256, %r291, %r254;
	mov.b32 	%r257, 0;
$L__BB0_14:
	mul.wide.s32 	%rd23, %r256, 4;
	add.s64 	%rd24, %rd3, %rd23;
	mul.wide.s32 	%rd25, %r255, 4;
	add.s64 	%rd26, %rd3, %rd25;
	ld.global.u32 	%r32, [%rd26];
	ld.global.u32 	%r33, [%rd24];
	shl.b32 	%r164, %r32, 2;
	cvt.u64.u32 	%rd27, %r164;
	and.b64  	%rd28, %rd27, 1020;
	add.s64 	%rd30, %rd29, %rd28;
	ld.const.u32 	%r165, [%rd30];
	shl.b32 	%r166, %r33, 2;
	cvt.u64.u32 	%rd31, %r166;
	and.b64  	%rd32, %rd31, 1020;
	add.s64 	%rd33, %rd29, %rd32;
	ld.const.u32 	%r167, [%rd33];
	shr.u32 	%r168, %r32, 6;
	cvt.u64.u32 	%rd34, %r168;
	and.b64  	%rd35, %rd34, 1020;
	add.s64 	%rd36, %rd29, %rd35;
	ld.const.u32 	%r169, [%rd36];
	add.s32 	%r170, %r169, %r165;
	shr.u32 	%r171, %r33, 6;
	cvt.u64.u32 	%rd37, %r171;
	and.b64  	%rd38, %rd37, 1020;
	add.s64 	%rd39, %rd29, %rd38;
	ld.const.u32 	%r172, [%rd39];
	add.s32 	%r173, %r172, %r167;
	shr.u32 	%r174, %r32, 14;
	cvt.u64.u32 	%rd40, %r174;
	and.b64  	%rd41, %rd40, 1020;
	add.s64 	%rd42, %rd29, %rd41;
	ld.const.u32 	%r175, [%rd42];
	add.s32 	%r176, %r175, %r170;
	shr.u32 	%r177, %r33, 14;
	cvt.u64.u32 	%rd43, %r177;
	and.b64  	%rd44, %rd43, 1020;
	add.s64 	%rd45, %rd29, %rd44;
	ld.const.u32 	%r178, [%rd45];
	add.s32 	%r179, %r178, %r173;
	shr.u32 	%r180, %r32, 24;
	mul.wide.u32 	%rd46, %r180, 4;
	add.s64 	%rd47, %rd29, %rd46;
	ld.const.u32 	%r181, [%rd47];
	add.s32 	%r34, %r181, %r176;
	shr.u32 	%r182, %r33, 24;
	mul.wide.u32 	%rd48, %r182, 4;
	add.s64 	%rd49, %rd29, %rd48;
	ld.const.u32 	%r183, [%rd49];
	add.s32 	%r184, %r183, %r179;
	min.s32 	%r185, %r34, %r184;
	setp.lt.s32 	%p10, %r185, %r31;
	@%p10 bra 	$L__BB0_109;
	setp.ne.s32 	%p17, %r34, %r184;
	setp.ne.s32 	%p18, %r31, %r34;
	or.pred  	%p19, %p17, %p18;
	@%p19 bra 	$L__BB0_17;
	setp.eq.s32 	%p116, %r32, %r33;
	@%p116 bra 	$L__BB0_111;
	bra.uni 	$L__BB0_9;
$L__BB0_17:
	and.b32  	%r36, %r32, 1;
	and.b32  	%r186, %r33, 1;
	setp.ne.s32 	%p20, %r36, %r186;
	@%p20 bra 	$L__BB0_9;
	setp.eq.s32 	%p21, %r36, 0;
	@%p21 bra 	$L__BB0_20;
	add.s32 	%r31, %r31, -1;
	setp.eq.s32 	%p22, %r31, 0;
	@%p22 bra 	$L__BB0_111;
$L__BB0_20:
	and.b32  	%r39, %r32, 2;
	and.b32  	%r187, %r33, 2;
	setp.ne.s32 	%p23, %r39, %r187;
	@%p23 bra 	$L__BB0_9;
	setp.eq.s32 	%p24, %r39, 0;
	@%p24 bra 	$L__BB0_23;
	add.s32 	%r31, %r31, -1;
	setp.eq.s32 	%p25, %r31, 0;
	@%p25 bra 	$L__BB0_111;
$L__BB0_23:
	and.b32  	%r42, %r32, 4;
	and.b32  	%r188, %r33, 4;
	setp.ne.s32 	%p26, %r42, %r188;
	@%p26 bra 	$L__BB0_9;
	setp.eq.s32 	%p27, %r42, 0;
	@%p27 bra 	$L__BB0_26;
	add.s32 	%r31, %r31, -1;
	setp.eq.s32 	%p28, %r31, 0;
	@%p28 bra 	$L__BB0_111;
$L__BB0_26:
	and.b32  	%r45, %r32, 8;
	and.b32  	%r189, %r33, 8;
	setp.ne.s32 	%p29, %r45, %r189;
	@%p29 bra 	$L__BB0_9;
	setp.eq.s32 	%p30, %r45, 0;
	@%p30 bra 	$L__BB0_29;
	add.s32 	%r31, %r31, -1;
	setp.eq.s32 	%p31, %r31, 0;
	@%p31 bra 	$L__BB0_111;
$L__BB0_29:
	and.b32  	%r48, %r32, 16;
	and.b32  	%r190, %r33, 16;
	setp.ne.s32 	%p32, %r48, %r190;
	@%p32 bra 	$L__BB0_9;
	setp.eq.s32 	%p33, %r48, 0;
	@%p33 bra 	$L__BB0_32;
	add.s32 	%r31, %r31, -1;
	setp.eq.s32 	%p34, %r31, 0;
	@%p34 bra 	$L__BB0_111;
$L__BB0_32:
	and.b32  	%r51, %r32, 32;
	and.b32  	%r191, %r33, 32;
	setp.ne.s32 	%p35, %r51, %r191;
	@%p35 bra 	$L__BB0_9;
	setp.eq.s32 	%p36, %r51, 0;
	@%p36 bra 	$L__BB0_35;
	add.s32 	%r31, %r31, -1;
	setp.eq.s32 	%p37, %r31, 0;
	@%p37 bra 	$L__BB0_111;
$L__BB0_35:
	and.b32  	%r54, %r32, 64;
	and.b32  	%r192, %r33, 64;
	setp.ne.s32 	%p38, %r54, %r192;
	@%p38 bra 	$L__BB0_9;
	setp.eq.s32 	%p39, %r54, 0;
	@%p39 bra 	$L__BB0_38;
	add.s32 	%r31, %r31, -1;
	setp.eq.s32 	%p40, %r31, 0;
	@%p40 bra 	$L__BB0_111;
$L__BB0_38:
	and.b32  	%r57, %r32, 128;
	and.b32  	%r193, %r33, 128;
	setp.ne.s32 	%p41, %r57, %r193;
	@%p41 bra 	$L__BB0_9;
	setp.eq.s32 	%p42, %r57, 0;
	@%p42 bra 	$L__BB0_41;
	add.s32 	%r31, %r31, -1;
	setp.eq.s32 	%p43, %r31, 0;
	@%p43 bra 	$L__BB0_111;
$L__BB0_41:
	and.b32  	%r60, %r32, 256;
	and.b32  	%r194, %r33, 256;
	setp.ne.s32 	%p44, %r60, %r194;
	@%p44 bra 	$L__BB0_9;
	setp.eq.s32 	%p45, %r60, 0;
	@%p45 bra 	$L__BB0_44;
	add.s32 	%r31, %r31, -1;
	setp.eq.s32 	%p46, %r31, 0;
	@%p46 bra 	$L__BB0_111;
$L__BB0_44:
	and.b32  	%r63, %r32, 512;
	and.b32  	%r195, %r33, 512;
	setp.ne.s32 	%p47, %r63, %r195;
	@%p47 bra 	$L__BB0_9;
	setp.eq.s32 	%p48, %r63, 0;
	@%p48 bra 	$L__BB0_47;
	add.s32 	%r31, %r31, -1;
	setp.eq.s32 	%p49, %r31, 0;
	@%p49 bra 	$L__BB0_111;
$L__BB0_47:
	and.b32  	%r66, %r32, 1024;
	and.b32  	%r196, %r33, 1024;
	setp.ne.s32 	%p50, %r66, %r196;
	@%p50 bra 	$L__BB0_9;
	setp.eq.s32 	%p51, %r66, 0;
	@%p51 bra 	$L__BB0_50;
	add.s32 	%r31, %r31, -1;
	setp.eq.s32 	%p52, %r31, 0;
	@%p52 bra 	$L__BB0_111;
$L__BB0_50:
	and.b32  	%r69, %r32, 2048;
	and.b32  	%r197, %r33, 2048;
	setp.ne.s32 	%p53, %r69, %r197;
	@%p53 bra 	$L__BB0_9;
	setp.eq.s32 	%p54, %r69, 0;
	@%p54 bra 	$L__BB0_53;
	add.s32 	%r31, %r31, -1;
	setp.eq.s32 	%p55, %r31, 0;
	@%p55 bra 	$L__BB0_111;
$L__BB0_53:
	and.b32  	%r72, %r32, 4096;
	and.b32  	%r198, %r33, 4096;
	setp.ne.s32 	%p56, %r72, %r198;
	@%p56 bra 	$L__BB0_9;
	setp.eq.s32 	%p57, %r72, 0;
	@%p57 bra 	$L__BB0_56;
	add.s32 	%r31, %r31, -1;
	setp.eq.s32 	%p58, %r31, 0;
	@%p58 bra 	$L__BB0_111;
$L__BB0_56:
	and.b32  	%r75, %r32, 8192;
	and.b32  	%r199, %r33, 8192;
	setp.ne.s32 	%p59, %r75, %r199;
	@%p59 bra 	$L__BB0_9;
	setp.eq.s32 	%p60, %r75, 0;
	@%p60 bra 	$L__BB0_59;
	add.s32 	%r31, %r31, -1;
	setp.eq.s32 	%p61, %r31, 0;
	@%p61 bra 	$L__BB0_111;
$L__BB0_59:
	and.b32  	%r78, %r32, 16384;
	and.b32  	%r200, %r33, 16384;
	setp.ne.s32 	%p62, %r78, %r200;
	@%p62 bra 	$L__BB0_9;
	setp.eq.s32 	%p63, %r78, 0;
	@%p63 bra 	$L__BB0_62;
	add.s32 	%r31, %r31, -1;
	setp.eq.s32 	%p64, %r31, 0;
	@%p64 bra 	$L__BB0_111;
$L__BB0_62:
	and.b32  	%r81, %r32, 32768;
	and.b32  	%r201, %r33, 32768;
	setp.ne.s32 	%p65, %r81, %r201;
	@%p65 bra 	$L__BB0_9;
	setp.eq.s32 	%p66, %r81, 0;
	@%p66 bra 	$L__BB0_65;
	add.s32 	%r31, %r31, -1;
	setp.eq.s32 	%p67, %r31, 0;
	@%p67 bra 	$L__BB0_111;
$L__BB0_65:
	and.b32  	%r84, %r32, 65536;
	and.b32  	%r202, %r33, 65536;
	setp.ne.s32 	%p68, %r84, %r202;
	@%p68 bra 	$L__BB0_9;
	setp.eq.s32 	%p69, %r84, 0;
	@%p69 bra 	$L__BB0_68;
	add.s32 	%r31, %r31, -1;
	setp.eq.s32 	%p70, %r31, 0;
	@%p70 bra 	$L__BB0_111;
$L__BB0_68:
	and.b32  	%r87, %r32, 131072;
	and.b32  	%r203, %r33, 131072;
	setp.ne.s32 	%p71, %r87, %r203;
	@%p71 bra 	$L__BB0_9;
	setp.eq.s32 	%p72, %r87, 0;
	@%p72 bra 	$L__BB0_71;
	add.s32 	%r31, %r31, -1;
	setp.eq.s32 	%p73, %r31, 0;
	@%p73 bra 	$L__BB0_111;
$L__BB0_71:
	and.b32  	%r90, %r32, 262144;
	and.b32  	%r204, %r33, 262144;
	setp.ne.s32 	%p74, %r90, %r204;
	@%p74 bra 	$L__BB0_9;
	setp.eq.s32 	%p75, %r90, 0;
	@%p75 bra 	$L__BB0_74;
	add.s32 	%r31, %r31, -1;
	setp.eq.s32 	%p76, %r31, 0;
	@%p76 bra 	$L__BB0_111;
$L__BB0_74:
	and.b32  	%r93, %r32, 524288;
	and.b32  	%r205, %r33, 524288;
	setp.ne.s32 	%p77, %r93, %r205;
	@%p77 bra 	$L__BB0_9;
	setp.eq.s32 	%p78, %r93, 0;
	@%p78 bra 	$L__BB0_77;
	add.s32 	%r31, %r31, -1;
	setp.eq.s32 	%p79, %r31, 0;
	@%p79 bra 	$L__BB0_111;
$L__BB0_77:
	and.b32  	%r96, %r32, 1048576;
	and.b32  	%r206, %r33, 1048576;
	setp.ne.s32 	%p80, %r96, %r206;
	@%p80 bra 	$L__BB0_9;
	setp.eq.s32 	%p81, %r96, 0;
	@%p81 bra 	$L__BB0_80;
	add.s32 	%r31, %r31, -1;
	setp.eq.s32 	%p82, %r31, 0;
	@%p82 bra 	$L__BB0_111;
$L__BB0_80:
	and.b32  	%r99, %r32, 2097152;
	and.b32  	%r207, %r33, 2097152;
	setp.ne.s32 	%p83, %r99, %r207;
	@%p83 bra 	$L__BB0_9;
	setp.eq.s32 	%p84, %r99, 0;
	@%p84 bra 	$L__BB0_83;
	add.s32 	%r31, %r31, -1;
	setp.eq.s32 	%p85, %r31, 0;
	@%p85 bra 	$L__BB0_111;
$L__BB0_83:
	and.b32  	%r102, %r32, 4194304;
	and.b32  	%r208, %r33, 4194304;
	setp.ne.s32 	%p86, %r102, %r208;
	@%p86 bra 	$L__BB0_9;
	setp.eq.s32 	%p87, %r102, 0;
	@%p87 bra 	$L__BB0_86;
	add.s32 	%r31, %r31, -1;
	setp.eq.s32 	%p88, %r31, 0;
	@%p88 bra 	$L__BB0_111;
$L__BB0_86:
	and.b32  	%r105, %r32, 8388608;
	and.b32  	%r209, %r33, 8388608;
	setp.ne.s32 	%p89, %r105, %r209;
	@%p89 bra 	$L__BB0_9;
	setp.eq.s32 	%p90, %r105, 0;
	@%p90 bra 	$L__BB0_89;
	add.s32 	%r31, %r31, -1;
	setp.eq.s32 	%p91, %r31, 0;
	@%p91 bra 	$L__BB0_111;
$L__BB0_89:
	and.b32  	%r108, %r32, 16777216;
	and.b32  	%r210, %r33, 16777216;
	setp.ne.s32 	%p92, %r108, %r210;
	@%p92 bra 	$L__BB0_9;
	setp.eq.s32 	%p93, %r108, 0;
	@%p93 bra 	$L__BB0_92;
	add.s32 	%r31, %r31, -1;
	setp.eq.s32 	%p94, %r31, 0;
	@%p94 bra 	$L__BB0_111;
$L__BB0_92:
	and.b32  	%r111, %r32, 33554432;
	and.b32  	%r211, %r33, 33554432;
	setp.ne.s32 	%p95, %r111, %r211;
	@%p95 bra 	$L__BB0_9;
	setp.eq.s32 	%p96, %r111, 0;
	@%p96 bra 	$L__BB0_95;
	add.s32 	%r31, %r31, -1;
	setp.eq.s32 	%p97, %r31, 0;
	@%p97 bra 	$L__BB0_111;
$L__BB0_95:
	and.b32  	%r114, %r32, 67108864;
	and.b32  	%r212, %r33, 67108864;
	setp.ne.s32 	%p98, %r114, %r212;
	@%p98 bra 	$L__BB0_9;
	setp.eq.s32 	%p99, %r114, 0;
	@%p99 bra 	$L__BB0_98;
	add.s32 	%r31, %r31, -1;
	setp.eq.s32 	%p100, %r31, 0;
	@%p100 bra 	$L__BB0_111;
$L__BB0_98:
	and.b32  	%r117, %r32, 134217728;
	and.b32  	%r213, %r33, 134217728;
	setp.ne.s32 	%p101, %r117, %r213;
	@%p101 bra 	$L__BB0_9;
	setp.eq.s32 	%p102, %r117, 0;
	@%p102 bra 	$L__BB0_101;
	add.s32 	%r31, %r31, -1;
	setp.eq.s32 	%p103, %r31, 0;
	@%p103 bra 	$L__BB0_111;
$L__BB0_101:
	and.b32  	%r120, %r32, 268435456;
	and.b32  	%r214, %r33, 268435456;
	setp.ne.s32 	%p104, %r120, %r214;
	@%p104 bra 	$L__BB0_9;
	setp.eq.s32 	%p105, %r120, 0;
	@%p105 bra 	$L__BB0_104;
	add.s32 	%r31, %r31, -1;
	setp.eq.s32 	%p106, %r31, 0;
	@%p106 bra 	$L__BB0_111;
$L__BB0_104:
	and.b32  	%r123, %r32, 536870912;
	and.b32  	%r215, %r33, 536870912;
	setp.ne.s32 	%p107, %r123, %r215;
	@%p107 bra 	$L__BB0_9;
	setp.eq.s32 	%p108, %r123, 0;
	@%p108 bra 	$L__BB0_107;
	add.s32 	%r31, %r31, -1;
	setp.eq.s32 	%p109, %r31, 0;
	@%p109 bra 	$L__BB0_111;
$L__BB0_107:
	and.b32  	%r126, %r32, 1073741824;
	and.b32  	%r216, %r33, 1073741824;
	setp.ne.s32 	%p110, %r126, %r216;
	@%p110 bra 	$L__BB0_9;
	setp.ne.s32 	%p111, %r126, 0;
	setp.eq.s32 	%p112, %r31, 1;
	and.pred  	%p113, %p111, %p112;
	xor.b32  	%r217, %r32, %r33;
	setp.gt.s32 	%p114, %r217, -1;
	or.pred  	%p115, %p113, %p114;
	@%p115 bra 	$L__BB0_111;
	bra.uni 	$L__BB0_9;
$L__BB0_109:
	setp.ne.s32 	%p11, %r34, %r184;
	setp.ne.s32 	%p12, %r32, %r33;
	or.pred  	%p13, %p11, %p12;
	@%p13 bra 	$L__BB0_9;
	sub.s32 	%r31, %r31, %r34;
	add.s32 	%r257, %r257, 1;
	setp.lt.s32 	%p14, %r257, %r291;
	setp.ne.s32 	%p15, %r31, 0;
	add.s32 	%r256, %r256, 1;
	add.s32 	%r255, %r255, 1;
	and.pred  	%p16, %p14, %p15;
	@%p16 bra 	$L__BB0_14;
$L__BB0_111:
	setp.eq.s32 	%p117, %r249, 0;
	@%p117 bra 	$L__BB0_113;
	shl.b32 	%r218, %r295, 1;
	not.b32 	%r219, %r249;
	add.s32 	%r220, %r218, %r219;
	mul.lo.s32 	%r221, %r220, %r249;
	shr.u32 	%r222, %r221, 31;
	add.s32 	%r223, %r221, %r222;
	shr.s32 	%r224, %r223, 1;
	sub.s32 	%r225, %r289, %r249;
	add.s32 	%r289, %r225, %r224;
$L__BB0_113:
	setp.lt.s32 	%p118, %r291, 1;
	@%p118 bra 	$L__BB0_117;
	mov.b32 	%r292, 0;
$L__BB0_115:
	mad.lo.s32 	%r227, %r291, %r249, %r292;
	mul.wide.s32 	%rd50, %r227, 4;
	add.s64 	%rd51, %rd3, %rd50;
	ld.global.u32 	%r228, [%rd51];
	mad.lo.s32 	%r229, %r291, %r254, %r292;
	mul.wide.s32 	%rd52, %r229, 4;
	add.s64 	%rd53, %rd3, %rd52;
	ld.global.u32 	%r230, [%rd53];
	or.b32  	%r231, %r230, %r228;
	mad.lo.s32 	%r232, %r291, %r289, %r292;
	mul.wide.s32 	%rd54, %r232, 4;
	add.s64 	%rd55, %rd1, %rd54;
	st.global.u32 	[%rd55], %r231;
	add.s32 	%r292, %r292, 1;
	ld.global.u32 	%r291, [%rd6];
	setp.lt.s32 	%p119, %r292, %r291;
	@%p119 bra 	$L__BB0_115;
	ld.global.u32 	%r293, [%rd5];
$L__BB0_117:
	setp.lt.s32 	%p120, %r293, 1;
	@%p120 bra 	$L__BB0_11;
	mov.b32 	%r294, 0;
$L__BB0_119:
	mad.lo.s32 	%r234, %r293, %r249, %r294;
	mul.wide.s32 	%rd56, %r234, 4;
	add.s64 	%rd57, %rd8, %rd56;
	ld.global.u32 	%r235, [%rd57];
	mad.lo.s32 	%r236, %r293, %r254, %r294;
	mul.wide.s32 	%rd58, %r236, 4;
	add.s64 	%rd59, %rd8, %rd58;
	ld.global.u32 	%r237, [%rd59];
	and.b32  	%r238, %r237, %r235;
	mad.lo.s32 	%r239, %r293, %r289, %r294;
	mul.wide.s32 	%rd60, %r239, 4;
	add.s64 	%rd61, %rd2, %rd60;
	st.global.u32 	[%rd61], %r238;
	add.s32 	%r294, %r294, 1;
	ld.global.u32 	%r293, [%rd5];
	setp.lt.s32 	%p121, %r294, %r293;
	@%p121 bra 	$L__BB0_119;
	bra.uni 	$L__BB0_11;

}
	// .globl	_Z11count_tranxPjPiS0_S0_
.visible .entry _Z11count_tranxPjPiS0_S0_(
	.param .u64 .ptr .align 1 _Z11count_tranxPjPiS0_S0__param_0,
	.param .u64 .ptr .align 1 _Z11count_tranxPjPiS0_S0__param_1,
	.param .u64 .ptr .align 1 _Z11count_tranxPjPiS0_S0__param_2,
	.param .u64 .ptr .align 1 _Z11count_tranxPjPiS0_S0__param_3
)
{
	.reg .pred 	%p<7>;
	.reg .b32 	%r<54>;
	.reg .b64 	%rd<26>;

	ld.param.u64 	%rd5, [_Z11count_tranxPjPiS0_S0__param_0];
	ld.param.u64 	%rd6, [_Z11count_tranxPjPiS0_S0__param_1];
	ld.param.u64 	%rd7, [_Z11count_tranxPjPiS0_S0__param_2];
	ld.param.u64 	%rd8, [_Z11count_tranxPjPiS0_S0__param_3];
	cvta.to.global.u64 	%rd1, %rd8;
	cvta.to.global.u64 	%rd2, %rd7;
	cvta.to.global.u64 	%rd3, %rd6;
	mov.u32 	%r1, %ntid.x;
	mov.u32 	%r23, %tid.x;
	mov.u32 	%r24, %ctaid.x;
	mad.lo.s32 	%r49, %r24, %r1, %r23;
	ld.global.u32 	%r52, [%rd3];
	ld.global.u32 	%r53, [%rd2];
	mul.lo.s32 	%r25, %r53, %r52;
	setp.lt.s32 	%p1, %r25, 1;
	@%p1 bra 	$L__BB1_3;
	mov.b32 	%r46, 0;
$L__BB1_2:
	mul.wide.u32 	%rd9, %r46, 4;
	add.s64 	%rd10, %rd1, %rd9;
	mov.b32 	%r27, 0;
	st.global.u32 	[%rd10], %r27;
	add.s32 	%r46, %r46, 1;
	ld.global.u32 	%r52, [%rd3];
	ld.global.u32 	%r53, [%rd2];
	mul.lo.s32 	%r28, %r53, %r52;
	setp.lt.s32 	%p2, %r46, %r28;
	@%p2 bra 	$L__BB1_2;
$L__BB1_3:
	setp.ge.s32 	%p3, %r49, %r52;
	@%p3 bra 	$L__BB1_10;
	mov.u32 	%r29, %nctaid.x;
	mul.lo.s32 	%r7, %r29, %r1;
	cvta.to.global.u64 	%rd4, %rd5;
	mov.u64 	%rd15, lookup_table;
$L__BB1_5:
	setp.lt.s32 	%p4, %r53, 1;
	@%p4 bra 	$L__BB1_9;
	mov.b32 	%r51, 0;
$L__BB1_7:
	mad.lo.s32 	%r31, %r53, %r49, %r51;
	mul.wide.s32 	%rd11, %r31, 4;
	add.s64 	%rd12, %rd4, %rd11;
	ld.global.u32 	%r32, [%rd12];
	shl.b32 	%r33, %r32, 2;
	cvt.u64.u32 	%rd13, %r33;
	and.b64  	%rd14, %rd13, 1020;
	add.s64 	%rd16, %rd15, %rd14;
	ld.const.u32 	%r34, [%rd16];
	shr.u32 	%r35, %r32, 6;
	cvt.u64.u32 	%rd17, %r35;
	and.b64  	%rd18, %rd17, 1020;
	add.s64 	%rd19, %rd15, %rd18;
	ld.const.u32 	%r36, [%rd19];
	add.s32 	%r37, %r36, %r34;
	shr.u32 	%r38, %r32, 14;
	cvt.u64.u32 	%rd20, %r38;
	and.b64  	%rd21, %rd20, 1020;
	add.s64 	%rd22, %rd15, %rd21;
	ld.const.u32 	%r39, [%rd22];
	add.s32 	%r40, %r39, %r37;
	shr.u32 	%r41, %r32, 24;
	mul.wide.u32 	%rd23, %r41, 4;
	add.s64 	%rd24, %rd15, %rd23;
	ld.const.u32 	%r42, [%rd24];
	add.s32 	%r43, %r42, %r40;
	add.s64 	%rd25, %rd1, %rd11;
	st.global.u32 	[%rd25], %r43;
	add.s32 	%r51, %r51, 1;
	ld.global.u32 	%r53, [%rd2];
	setp.lt.s32 	%p5, %r51, %r53;
	@%p5 bra 	$L__BB1_7;
	ld.global.u32 	%r52, [%rd3];
$L__BB1_9:
	add.s32 	%r49, %r49, %r7;
	setp.lt.s32 	%p6, %r49, %r52;
	@%p6 bra 	$L__BB1_5;
$L__BB1_10:
	ret;

}


// ===== COMPILED SASS (sm_100) =====

	.target	sm_100

	.elftype	@"ET_EXEC"


//--------------------- .note.nv.tkinfo           --------------------------
	.section	.note.nv.tkinfo,"",@"SHT_NOTE"
	.sectionflags	@"SHF_NOTE_NV_TKINFO"
	.tkinfo
        /*0018*/ 	.word	0x00000002
        /*0030*/ 	.string	""
        /*0030*/ 	.string	"ptxas"
        /*0030*/ 	.string	"Cuda compilation tools, release 13.0, V13.0.88"
        /*0030*/ 	.string	"Build cuda_13.0.r13.0/compiler.36424714_0"
        /*0030*/ 	.string	"-arch sm_100 -m 64 "



//--------------------- .note.nv.cuinfo           --------------------------
	.section	.note.nv.cuinfo,"",@"SHT_NOTE"
	.sectionflags	@"SHF_NOTE_NV_CUINFO"
        /*0018*/ 	.short	0x0002
        /*001a*/ 	.short	0x0064
        /*001c*/ 	.short	0x0082
	.zero		2


//--------------------- .nv.info                  --------------------------
	.section	.nv.info,"",@"SHT_CUDA_INFO"
	.align	4


	//----- nvinfo : EIATTR_REGCOUNT
	.align		4
        /*0000*/ 	.byte	0x04, 0x2f
        /*0002*/ 	.short	(.L_2 - .L_1)
	.align		4
.L_1:
        /*0004*/ 	.word	index@(_Z18generate_candidatePjS_PiS0_S0_S0_S_S_S0_)
        /*0008*/ 	.word	0x0000001f


	//----- nvinfo : EIATTR_FRAME_SIZE
	.align		4
.L_2:
        /*000c*/ 	.byte	0x04, 0x11
        /*000e*/ 	.short	(.L_4 - .L_3)
	.align		4
.L_3:
        /*0010*/ 	.word	index@(_Z18generate_candidatePjS_PiS0_S0_S0_S_S_S0_)
        /*0014*/ 	.word	0x00000000


	//----- nvinfo : EIATTR_REGCOUNT
	.align		4
.L_4:
        /*0018*/ 	.byte	0x04, 0x2f
        /*001a*/ 	.short	(.L_6 - .L_5)
	.align		4
.L_5:
        /*001c*/ 	.word	index@(_Z11count_tranxPjPiS0_S0_)
        /*0020*/ 	.word	0x00000014


	//----- nvinfo : EIATTR_FRAME_SIZE
	.align		4
.L_6:
        /*0024*/ 	.byte	0x04, 0x11
        /*0026*/ 	.short	(.L_8 - .L_7)
	.align		4
.L_7:
        /*0028*/ 	.word	index@(_Z11count_tranxPjPiS0_S0_)
        /*002c*/ 	.word	0x00000000


	//----- nvinfo : EIATTR_MIN_STACK_SIZE
	.align		4
.L_8:
        /*0030*/ 	.byte	0x04, 0x12
        /*0032*/ 	.short	(.L_10 - .L_9)
	.align		4
.L_9:
        /*0034*/ 	.word	index@(_Z11count_tranxPjPiS0_S0_)
        /*0038*/ 	.word	0x00000000


	//----- nvinfo : EIATTR_MIN_STACK_SIZE
	.align		4
.L_10:
        /*003c*/ 	.byte	0x04, 0x12
        /*003e*/ 	.short	(.L_12 - .L_11)
	.align		4
.L_11:
        /*0040*/ 	.word	index@(_Z18generate_candidatePjS_PiS0_S0_S0_S_S_S0_)
        /*0044*/ 	.word	0x00000000
.L_12:


//--------------------- .nv.compat                --------------------------
	.section	.nv.compat,"",@"SHT_CUDA_COMPAT_INFO"
	.align	4
        /*0000*/ 	.byte	0x02, 0x09, 0x00, 0x00, 0x02, 0x02, 0x01, 0x00, 0x02, 0x05, 0x05, 0x00, 0x03, 0x07, 0x01, 0x01
        /*0010*/ 	.byte	0x02, 0x03, 0x00, 0x00, 0x02, 0x06, 0x01, 0x00, 0x04, 0x0b, 0x08, 0x00, 0x09, 0x00, 0x00, 0x00
        /*0020*/ 	.byte	0x00, 0x00, 0x00, 0x00


//--------------------- .nv.info._Z11count_tranxPjPiS0_S0_ --------------------------
	.section	.nv.info._Z11count_tranxPjPiS0_S0_,"",@"SHT_CUDA_INFO"
	.sectionflags	@""
	.align	4


	//----- nvinfo : EIATTR_CUDA_API_VERSION
	.align		4
        /*0000*/ 	.byte	0x04, 0x37
        /*0002*/ 	.short	(.L_14 - .L_13)
.L_13:
        /*0004*/ 	.word	0x00000082


	//----- nvinfo : EIATTR_KPARAM_INFO
	.align		4
.L_14:
        /*0008*/ 	.byte	0x04, 0x17
        /*000a*/ 	.short	(.L_16 - .L_15)
.L_15:
        /*000c*/ 	.word	0x00000000
        /*0010*/ 	.short	0x0003
        /*0012*/ 	.short	0x0018
        /*0014*/ 	.byte	0x00, 0xf5, 0x21, 0x00


	//----- nvinfo : EIATTR_KPARAM_INFO
	.align		4
.L_16:
        /*0018*/ 	.byte	0x04, 0x17
        /*001a*/ 	.short	(.L_18 - .L_17)
.L_17:
        /*001c*/ 	.word	0x00000000
        /*0020*/ 	.short	0x0002
        /*0022*/ 	.short	0x0010
        /*0024*/ 	.byte	0x00, 0xf5, 0x21, 0x00


	//----- nvinfo : EIATTR_KPARAM_INFO
	.align		4
.L_18:
        /*0028*/ 	.byte	0x04, 0x17
        /*002a*/ 	.short	(.L_20 - .L_19)
.L_19:
        /*002c*/ 	.word	0x00000000
        /*0030*/ 	.short	0x0001
        /*0032*/ 	.short	0x0008
        /*0034*/ 	.byte	0x00, 0xf5, 0x21, 0x00


	//----- nvinfo : EIATTR_KPARAM_INFO
	.align		4
.L_20:
        /*0038*/ 	.byte	0x04, 0x17
        /*003a*/ 	.short	(.L_22 - .L_21)
.L_21:
        /*003c*/ 	.word	0x00000000
        /*0040*/ 	.short	0x0000
        /*0042*/ 	.short	0x0000
        /*0044*/ 	.byte	0x00, 0xf5, 0x21, 0x00


	//----- nvinfo : EIATTR_SPARSE_MMA_MASK
	.align		4
.L_22:
        /*0048*/ 	.byte	0x03, 0x50
        /*004a*/ 	.short	0x0000


	//----- nvinfo : EIATTR_MAXREG_COUNT
	.align		4
        /*004c*/ 	.byte	0x03, 0x1b
        /*004e*/ 	.short	0x00ff


	//----- nvinfo : EIATTR_MERCURY_ISA_VERSION
	.align		4
        /*0050*/ 	.byte	0x03, 0x5f
        /*0052*/ 	.short	0x0101


	//----- nvinfo : EIATTR_VRC_CTA_INIT_COUNT
	.align		4
        /*0054*/ 	.byte	0x02, 0x4a
	.zero		1
	.zero		1


	//----- nvinfo : EIATTR_EXIT_INSTR_OFFSETS
	.align		4
        /*0058*/ 	.byte	0x04, 0x1c
        /*005a*/ 	.short	(.L_24 - .L_23)


	//   ....[0]....
.L_23:
        /*005c*/ 	.word	0x00000190


	//   ....[1]....
        /*0060*/ 	.word	0x00000400


	//----- nvinfo : EIATTR_CRS_STACK_SIZE
	.align		4
.L_24:
        /*0064*/ 	.byte	0x04, 0x1e
        /*0066*/ 	.short	(.L_26 - .L_25)
.L_25:
        /*0068*/ 	.word	0x00000000


	//----- nvinfo : EIATTR_CBANK_PARAM_SIZE
	.align		4
.L_26:
        /*006c*/ 	.byte	0x03, 0x19
        /*006e*/ 	.short	0x0020


	//----- nvinfo : EIATTR_PARAM_CBANK
	.align		4
        /*0070*/ 	.byte	0x04, 0x0a
        /*0072*/ 	.short	(.L_28 - .L_27)
	.align		4
.L_27:
        /*0074*/ 	.word	index@(.nv.constant0._Z11count_tranxPjPiS0_S0_)
        /*0078*/ 	.short	0x0380
        /*007a*/ 	.short	0x0020


	//----- nvinfo : EIATTR_SW_WAR
	.align		4
.L_28:
        /*007c*/ 	.byte	0x04, 0x36
        /*007e*/ 	.short	(.L_30 - .L_29)
.L_29:
        /*0080*/ 	.word	0x00000008
.L_30:


//--------------------- .nv.info._Z18generate_candidatePjS_PiS0_S0_S0_S_S_S0_ --------------------------
	.section	.nv.info._Z18generate_candidatePjS_PiS0_S0_S0_S_S_S0_,"",@"SHT_CUDA_INFO"
	.sectionflags	@""
	.align	4


	//----- nvinfo : EIATTR_CUDA_API_VERSION
	.align		4
        /*0000*/ 	.byte	0x04, 0x37
        /*0002*/ 	.short	(.L_32 - .L_31)
.L_31:
        /*0004*/ 	.word	0x00000082


	//----- nvinfo : EIATTR_KPARAM_INFO
	.align		4
.L_32:
        /*0008*/ 	.byte	0x04, 0x17
        /*000a*/ 	.short	(.L_34 - .L_33)
.L_33:
        /*000c*/ 	.word	0x00000000
        /*0010*/ 	.short	0x0008
        /*0012*/ 	.short	0x0040
        /*0014*/ 	.byte	0x00, 0xf5, 0x21, 0x00


	//----- nvinfo : EIATTR_KPARAM_INFO
	.align		4
.L_34:
        /*0018*/ 	.byte	0x04, 0x17
        /*001a*/ 	.short	(.L_36 - .L_35)
.L_35:
        /*001c*/ 	.word	0x00000000
        /*0020*/ 	.short	0x0007
        /*0022*/ 	.short	0x0038
        /*0024*/ 	.byte	0x00, 0xf5, 0x21, 0x00


	//----- nvinfo : EIATTR_KPARAM_INFO
	.align		4
.L_36:
        /*0028*/ 	.byte	0x04, 0x17
        /*002a*/ 	.short	(.L_38 - .L_37)
.L_37:
        /*002c*/ 	.word	0x00000000
        /*0030*/ 	.short	0x0006
        /*0032*/ 	.short	0x0030
        /*0034*/ 	.byte	0x00, 0xf5, 0x21, 0x00


	//----- nvinfo : EIATTR_KPARAM_INFO
	.align		4
.L_38:
        /*0038*/ 	.byte	0x04, 0x17
        /*003a*/ 	.short	(.L_40 - .L_39)
.L_39:
        /*003c*/ 	.word	0x00000000
        /*0040*/ 	.short	0x0005
        /*0042*/ 	.short	0x0028
        /*0044*/ 	.byte	0x00, 0xf5, 0x21, 0x00


	//----- nvinfo : EIATTR_KPARAM_INFO
	.align		4
.L_40:
        /*0048*/ 	.byte	0x04, 0x17
        /*004a*/ 	.short	(.L_42 - .L_41)
.L_41:
        /*004c*/ 	.word	0x00000000
        /*0050*/ 	.short	0x0004
        /*0052*/ 	.short	0x0020
        /*0054*/ 	.byte	0x00, 0xf5, 0x21, 0x00


	//----- nvinfo : EIATTR_KPARAM_INFO
	.align		4
.L_42:
        /*0058*/ 	.byte	0x04, 0x17
        /*005a*/ 	.short	(.L_44 - .L_43)
.L_43:
        /*005c*/ 	.word	0x00000000
        /*0060*/ 	.short	0x0003
        /*0062*/ 	.short	0x0018
        /*0064*/ 	.byte	0x00, 0xf5, 0x21, 0x00


	//----- nvinfo : EIATTR_KPARAM_INFO
	.align		4
.L_44:
        /*0068*/ 	.byte	0x04, 0x17
        /*006a*/ 	.short	(.L_46 - .L_45)
.L_45:
        /*006c*/ 	.word	0x00000000
        /*0070*/ 	.short	0x0002
        /*0072*/ 	.short	0x0010
        /*0074*/ 	.byte	0x00, 0xf5, 0x21, 0x00


	//----- nvinfo : EIATTR_KPARAM_INFO
	.align		4
.L_46:
        /*0078*/ 	.byte	0x04, 0x17
        /*007a*/ 	.short	(.L_48 - .L_47)
.L_47:
        /*007c*/ 	.word	0x00000000
        /*0080*/ 	.short	0x0001
        /*0082*/ 	.short	0x0008
        /*0084*/ 	.byte	0x00, 0xf5, 0x21, 0x00


	//----- nvinfo : EIATTR_KPARAM_INFO
	.align		4
.L_48:
        /*0088*/ 	.byte	0x04, 0x17
        /*008a*/ 	.short	(.L_50 - .L_49)
.L_49:
        /*008c*/ 	.word	0x00000000
        /*0090*/ 	.short	0x0000
        /*0092*/ 	.short	0x0000
        /*0094*/ 	.byte	0x00, 0xf5, 0x21, 0x00


	//----- nvinfo : EIATTR_SPARSE_MMA_MASK
	.align		4
.L_50:
        /*0098*/ 	.byte	0x03, 0x50
        /*009a*/ 	.short	0x0000


	//----- nvinfo : EIATTR_MAXREG_COUNT
	.align		4
        /*009c*/ 	.byte	0x03, 0x1b
        /*009e*/ 	.short	0x00ff


	//----- nvinfo : EIATTR_MERCURY_ISA_VERSION
	.align		4
        /*00a0*/ 	.byte	0x03, 0x5f
        /*00a2*/ 	.short	0x0101


	//----- nvinfo : EIATTR_VRC_CTA_INIT_COUNT
	.align		4
        /*00a4*/ 	.byte	0x02, 0x4a
	.zero		1
	.zero		1


	//----- nvinfo : EIATTR_EXIT_INSTR_OFFSETS
	.align		4
        /*00a8*/ 	.byte	0x04, 0x1c
        /*00aa*/ 	.short	(.L_52 - .L_51)


	//   ....[0]....
.L_51:
        /*00ac*/ 	.word	0x000002b0


	//   ....[1]....
        /*00b0*/ 	.word	0x00001f30


	//----- nvinfo : EIATTR_CRS_STACK_SIZE
	.align		4
.L_52:
        /*00b4*/ 	.byte	0x04, 0x1e
        /*00b6*/ 	.short	(.L_54 - .L_53)
.L_53:
        /*00b8*/ 	.word	0x00000000


	//----- nvinfo : EIATTR_CBANK_PARAM_SIZE
	.align		4
.L_54:
        /*00bc*/ 	.byte	0x03, 0x19
        /*00be*/ 	.short	0x0048


	//----- nvinfo : EIATTR_PARAM_CBANK
	.align		4
        /*00c0*/ 	.byte	0x04, 0x0a
        /*00c2*/ 	.short	(.L_56 - .L_55)
	.align		4
.L_55:
        /*00c4*/ 	.word	index@(.nv.constant0._Z18generate_candidatePjS_PiS0_S0_S0_S_S_S0_)
        /*00c8*/ 	.short	0x0380
        /*00ca*/ 	.short	0x0048


	//----- nvinfo : EIATTR_SW_WAR
	.align		4
.L_56:
        /*00cc*/ 	.byte	0x04, 0x36
        /*00ce*/ 	.short	(.L_58 - .L_57)
.L_57:
        /*00d0*/ 	.word	0x00000008
.L_58:


//--------------------- .nv.callgraph             --------------------------
	.section	.nv.callgraph,"",@"SHT_CUDA_CALLGRAPH"
	.align	4
	.sectionentsize	8
	.align		4
        /*0000*/ 	.word	0x00000000
	.align		4
        /*0004*/ 	.word	0xffffffff
	.align		4
        /*0008*/ 	.word	0x00000000
	.align		4
        /*000c*/ 	.word	0xfffffffe
	.align		4
        /*0010*/ 	.word	0x00000000
	.align		4
        /*0014*/ 	.word	0xfffffffd
	.align		4
        /*0018*/ 	.word	0x00000000
	.align		4
        /*001c*/ 	.word	0xfffffffc


//--------------------- .nv.constant3             --------------------------
	.section	.nv.constant3,"a",@progbits
	.align	4
.nv.constant3:
	.type		lookup_table,@object
	.size		lookup_table,(.L_0 - lookup_table)
lookup_table:
	.zero		1024
.L_0:


//--------------------- .text._Z11count_tranxPjPiS0_S0_ --------------------------
	.section	.text._Z11count_tranxPjPiS0_S0_,"ax",@progbits
	.align	128
        .global         _Z11count_tranxPjPiS0_S0_
        .type           _Z11count_tranxPjPiS0_S0_,@function
        .size           _Z11count_tranxPjPiS0_S0_,(.L_x_58 - _Z11count_tranxPjPiS0_S0_)
        .other          _Z11count_tranxPjPiS0_S0_,@"STO_CUDA_ENTRY STV_DEFAULT"
_Z11count_tranxPjPiS0_S0_:
.text._Z11count_tranxPjPiS0_S0_:
[----:B------:R-:W-:Y:S08]  /*0000*/  LDC R1, c[0x0][0x37c] ;  /* 0x0000df00ff017b82 */ /* 0x000ff00000000800 */
[----:B------:R-:W0:Y:S01]  /*0010*/  LDC.64 R2, c[0x0][0x388] ;  /* 0x0000e200ff027b82 */ /* 0x000e220000000a00 */
[----:B------:R-:W0:Y:S07]  /*0020*/  LDCU.64 UR6, c[0x0][0x358] ;  /* 0x00006b00ff0677ac */ /* 0x000e2e0008000a00 */
[----:B------:R-:W1:Y:S01]  /*0030*/  LDC.64 R4, c[0x0][0x390] ;  /* 0x0000e400ff047b82 */ /* 0x000e620000000a00 */
[----:B0-----:R-:W2:Y:S04]  /*0040*/  LDG.E R7, desc[UR6][R2.64] ;  /* 0x0000000602077981 */ /* 0x001ea8000c1e1900 */
[----:B-1----:R-:W2:Y:S01]  /*0050*/  LDG.E R8, desc[UR6][R4.64] ;  /* 0x0000000604087981 */ /* 0x002ea2000c1e1900 */
[----:B------:R-:W0:Y:S01]  /*0060*/  LDCU UR5, c[0x0][0x360] ;  /* 0x00006c00ff0577ac */ /* 0x000e220008000800 */
[----:B------:R-:W0:Y:S01]  /*0070*/  S2R R6, SR_TID.X ;  /* 0x0000000000067919 */ /* 0x000e220000002100 */
[----:B------:R-:W0:Y:S01]  /*0080*/  S2R R9, SR_CTAID.X ;  /* 0x0000000000097919 */ /* 0x000e220000002500 */
[----:B--2---:R-:W-:-:S05]  /*0090*/  IMAD R0, R7, R8, RZ ;  /* 0x0000000807007224 */ /* 0x004fca00078e02ff */
[----:B------:R-:W-:Y:S01]  /*00a0*/  ISETP.GE.AND P0, PT, R0, 0x1, PT ;  /* 0x000000010000780c */ /* 0x000fe20003f06270 */
[----:B0-----:R-:W-:-:S12]  /*00b0*/  IMAD R0, R9, UR5, R6 ;  /* 0x0000000509007c24 */ /* 0x001fd8000f8e0206 */
[----:B------:R-:W-:Y:S05]  /*00c0*/  @!P0 BRA `(.L_x_0) ;  /* 0x00000000002c8947 */ /* 0x000fea0003800000 */
[----:B------:R-:W0:Y:S01]  /*00d0*/  LDC.64 R8, c[0x0][0x398] ;  /* 0x0000e600ff087b82 */ /* 0x000e220000000a00 */
[----:B------:R-:W-:-:S07]  /*00e0*/  IMAD.MOV.U32 R11, RZ, RZ, RZ ;  /* 0x000000ffff0b7224 */ /* 0x000fce00078e00ff */
.L_x_1:
[----:B0-----:R-:W-:-:S05]  /*00f0*/  IMAD.WIDE.U32 R6, R11, 0x4, R8 ;  /* 0x000000040b067825 */ /* 0x001fca00078e0008 */
[----:B------:R0:W-:Y:S04]  /*0100*/  STG.E desc[UR6][R6.64], RZ ;  /* 0x000000ff06007986 */ /* 0x0001e8000c101906 */
[----:B------:R-:W2:Y:S04]  /*0110*/  LDG.E R10, desc[UR6][R4.64] ;  /* 0x00000006040a7981 */ /* 0x000ea8000c1e1900 */
[----:B0-----:R-:W2:Y:S01]  /*0120*/  LDG.E R7, desc[UR6][R2.64] ;  /* 0x0000000602077981 */ /* 0x001ea2000c1e1900 */
[----:B------:R-:W-:Y:S02]  /*0130*/  VIADD R11, R11, 0x1 ;  /* 0x000000010b0b7836 */ /* 0x000fe40000000000 */
[----:B--2---:R-:W-:-:S05]  /*0140*/  IMAD R12, R7, R10, RZ ;  /* 0x0000000a070c7224 */ /* 0x004fca00078e02ff */
[----:B------:R-:W-:-:S13]  /*0150*/  ISETP.GE.AND P0, PT, R11, R12, PT ;  /* 0x0000000c0b00720c */ /* 0x000fda0003f06270 */
[----:B------:R-:W-:Y:S05]  /*0160*/  @!P0 BRA `(.L_x_1) ;  /* 0xfffffffc00e08947 */ /* 0x000fea000383ffff */
[----:B------:R-:W-:-:S07]  /*0170*/  IMAD.MOV.U32 R8, RZ, RZ, R10 ;  /* 0x000000ffff087224 */ /* 0x000fce00078e000a */
.L_x_0:
[----:B------:R-:W-:-:S13]  /*0180*/  ISETP.GE.AND P0, PT, R0, R7, PT ;  /* 0x000000070000720c */ /* 0x000fda0003f06270 */
[----:B------:R-:W-:Y:S05]  /*0190*/  @P0 EXIT ;  /* 0x000000000000094d */ /* 0x000fea0003800000 */
[----:B------:R-:W0:Y:S02]  /*01a0*/  LDCU UR4, c[0x0][0x370] ;  /* 0x00006e00ff0477ac */ /* 0x000e240008000800 */
[----:B0-----:R-:W-:-:S12]  /*01b0*/  UIMAD UR5, UR5, UR4, URZ ;  /* 0x00000004050572a4 */ /* 0x001fd8000f8e02ff */
.L_x_5:
[----:B------:R-:W-:Y:S01]  /*01c0*/  ISETP.GE.AND P0, PT, R8, 0x1, PT ;  /* 0x000000010800780c */ /* 0x000fe20003f06270 */
[----:B------:R-:W-:-:S12]  /*01d0*/  BSSY.RECONVERGENT B0, `(.L_x_2) ;  /* 0x000001f000007945 */ /* 0x000fd80003800200 */
[----:B0-----:R-:W-:Y:S05]  /*01e0*/  @!P0 BRA `(.L_x_3) ;  /* 0x0000000000748947 */ /* 0x001fea0003800000 */
[----:B------:R-:W0:Y:S01]  /*01f0*/  LDC.64 R12, c[0x0][0x390] ;  /* 0x0000e400ff0c7b82 */ /* 0x000e220000000a00 */
[----:B------:R-:W-:-:S07]  /*0200*/  UMOV UR4, URZ ;  /* 0x000000ff00047c82 */ /* 0x000fce0008000000 */
[----:B------:R-:W1:Y:S08]  /*0210*/  LDC.64 R4, c[0x0][0x398] ;  /* 0x0000e600ff047b82 */ /* 0x000e700000000a00 */
[----:B------:R-:W2:Y:S02]  /*0220*/  LDC.64 R2, c[0x0][0x380] ;  /* 0x0000e000ff027b82 */ /* 0x000ea40000000a00 */
.L_x_4:
[----:B------:R-:W-:-:S04]  /*0230*/  IMAD R9, R8, R0, UR4 ;  /* 0x0000000408097e24 */ /* 0x000fc8000f8e0200 */
[----:B--2---:R-:W-:-:S06]  /*0240*/  IMAD.WIDE R6, R9, 0x4, R2 ;  /* 0x0000000409067825 */ /* 0x004fcc00078e0202 */
[----:B------:R-:W2:Y:S02]  /*0250*/  LDG.E R6, desc[UR6][R6.64] ;  /* 0x0000000606067981 */ /* 0x000ea4000c1e1900 */
[--C-:B--2---:R-:W-:Y:S02]  /*0260*/  SHF.R.U32.HI R10, RZ, 0x6, R6.reuse ;  /* 0x00000006ff0a7819 */ /* 0x104fe40000011606 */
[----:B------:R-:W-:Y:S02]  /*0270*/  SHF.L.U32 R8, R6, 0x2, RZ ;  /* 0x0000000206087819 */ /* 0x000fe400000006ff */
[--C-:B------:R-:W-:Y:S02]  /*0280*/  SHF.R.U32.HI R11, RZ, 0xe, R6.reuse ;  /* 0x0000000eff0b7819 */ /* 0x100fe40000011606 */
[----:B------:R-:W-:Y:S02]  /*0290*/  LOP3.LUT R16, R10, 0x3fc, RZ, 0xc0, !PT ;  /* 0x000003fc0a107812 */ /* 0x000fe400078ec0ff */
[----:B------:R-:W-:-:S02]  /*02a0*/  SHF.R.U32.HI R14, RZ, 0x18, R6 ;  /* 0x00000018ff0e7819 */ /* 0x000fc40000011606 */
[----:B------:R-:W-:Y:S02]  /*02b0*/  LOP3.LUT R17, R8, 0x3fc, RZ, 0xc0, !PT ;  /* 0x000003fc08117812 */ /* 0x000fe400078ec0ff */
[----:B------:R-:W-:Y:S01]  /*02c0*/  LOP3.LUT R10, R11, 0x3fc, RZ, 0xc0, !PT ;  /* 0x000003fc0b0a7812 */ /* 0x000fe200078ec0ff */
[----:B------:R-:W-:Y:S01]  /*02d0*/  IMAD.SHL.U32 R14, R14, 0x4, RZ ;  /* 0x000000040e0e7824 */ /* 0x000fe200078e00ff */
[----:B------:R-:W2:Y:S08]  /*02e0*/  LDC R8, c[0x3][R17] ;  /* 0x00c0000011087b82 */ /* 0x000eb00000000800 */
[----:B------:R-:W2:Y:S08]  /*02f0*/  LDC R11, c[0x3][R16] ;  /* 0x00c00000100b7b82 */ /* 0x000eb00000000800 */
[----:B------:R-:W2:Y:S08]  /*0300*/  LDC R6, c[0x3][R10] ;  /* 0x00c000000a067b82 */ /* 0x000eb00000000800 */
[----:B------:R-:W3:Y:S01]  /*0310*/  LDC R15, c[0x3][R14] ;  /* 0x00c000000e0f7b82 */ /* 0x000ee20000000800 */
[----:B--2---:R-:W-:Y:S01]  /*0320*/  IADD3 R8, PT, PT, R6, R11, R8 ;  /* 0x0000000b06087210 */ /* 0x004fe20007ffe008 */
[----:B-1----:R-:W-:-:S04]  /*0330*/  IMAD.WIDE R6, R9, 0x4, R4 ;  /* 0x0000000409067825 */ /* 0x002fc800078e0204 */
[----:B---3--:R-:W-:-:S05]  /*0340*/  IMAD.IADD R15, R8, 0x1, R15 ;  /* 0x00000001080f7824 */ /* 0x008fca00078e020f */
[----:B------:R3:W-:Y:S04]  /*0350*/  STG.E desc[UR6][R6.64], R15 ;  /* 0x0000000f06007986 */ /* 0x0007e8000c101906 */
[----:B0-----:R-:W2:Y:S01]  /*0360*/  LDG.E R8, desc[UR6][R12.64] ;  /* 0x000000060c087981 */ /* 0x001ea2000c1e1900 */
[----:B------:R-:W-:-:S06]  /*0370*/  UIADD3 UR4, UPT, UPT, UR4, 0x1, URZ ;  /* 0x0000000104047890 */ /* 0x000fcc000fffe0ff */
[----:B--2---:R-:W-:-:S13]  /*0380*/  ISETP.LE.AND P0, PT, R8, UR4, PT ;  /* 0x0000000408007c0c */ /* 0x004fda000bf03270 */
[----:B---3--:R-:W-:Y:S05]  /*0390*/  @!P0 BRA `(.L_x_4) ;  /* 0xfffffffc00a48947 */ /* 0x008fea000383ffff */
[----:B------:R-:W0:Y:S02]  /*03a0*/  LDC.64 R2, c[0x0][0x388] ;  /* 0x0000e200ff027b82 */ /* 0x000e240000000a00 */
[----:B0-----:R0:W5:Y:S02]  /*03b0*/  LDG.E R7, desc[UR6][R2.64] ;  /* 0x0000000602077981 */ /* 0x001164000c1e1900 */
.L_x_3:
[----:B------:R-:W-:Y:S05]  /*03c0*/  BSYNC.RECONVERGENT B0 ;  /* 0x0000000000007941 */ /* 0x000fea0003800200 */
.L_x_2:
[----:B------:R-:W-:-:S04]  /*03d0*/  IADD3 R0, PT, PT, R0, UR5, RZ ;  /* 0x0000000500007c10 */ /* 0x000fc8000fffe0ff */
[----:B-----5:R-:W-:-:S13]  /*03e0*/  ISETP.GE.AND P0, PT, R0, R7, PT ;  /* 0x000000070000720c */ /* 0x020fda0003f06270 */
[----:B------:R-:W-:Y:S05]  /*03f0*/  @!P0 BRA `(.L_x_5) ;  /* 0xfffffffc00708947 */ /* 0x000fea000383ffff */
[----:B------:R-:W-:Y:S05]  /*0400*/  EXIT ;  /* 0x000000000000794d */ /* 0x000fea0003800000 */
.L_x_6:
[----:B------:R-:W-:-:S00]  /*0410*/  BRA `(.L_x_6) ;  /* 0xfffffffc00fc7947 */ /* 0x000fc0000383ffff */
[----:B------:R-:W-:-:S00]  /*0420*/  NOP ;  /* 0x0000000000007918 */ /* 0x000fc00000000000 */
        /* <DEDUP_REMOVED lines=13> */
.L_x_58:


//--------------------- .text._Z18generate_candidatePjS_PiS0_S0_S0_S_S_S0_ --------------------------
	.section	.text._Z18generate_candidatePjS_PiS0_S0_S0_S_S_S0_,"ax",@progbits
	.align	128
        .global         _Z18generate_candidatePjS_PiS0_S0_S0_S_S_S0_
        .type           _Z18generate_candidatePjS_PiS0_S0_S0_S_S_S0_,@function
        .size           _Z18generate_candidatePjS_PiS0_S0_S0_S_S_S0_,(.L_x_59 - _Z18generate_candidatePjS_PiS0_S0_S0_S_S_S0_)
        .other          _Z18generate_candidatePjS_PiS0_S0_S0_S_S_S0_,@"STO_CUDA_ENTRY STV_DEFAULT"
_Z18generate_candidatePjS_PiS0_S0_S0_S_S_S0_:
.text._Z18generate_candidatePjS_PiS0_S0_S0_S_S_S0_:
        /* <DEDUP_REMOVED lines=15> */
.L_x_8:
[----:B0-----:R-:W-:-:S05]  /*00f0*/  IMAD.WIDE.U32 R6, R11, 0x4, R8 ;  /* 0x000000040b067825 */ /* 0x001fca00078e0008 */
[----:B------:R1:W-:Y:S04]  /*0100*/  STG.E desc[UR4][R6.64], RZ ;  /* 0x000000ff06007986 */ /* 0x0003e8000c101904 */
[----:B------:R-:W2:Y:S04]  /*0110*/  LDG.E R10, desc[UR4][R4.64] ;  /* 0x00000004040a7981 */ /* 0x000ea8000c1e1900 */
[----:B------:R-:W2:Y:S01]  /*0120*/  LDG.E R13, desc[UR4][R2.64] ;  /* 0x00000004020d7981 */ /* 0x000ea2000c1e1900 */
[----:B------:R-:W-:Y:S02]  /*0130*/  VIADD R11, R11, 0x1 ;  /* 0x000000010b0b7836 */ /* 0x000fe40000000000 */
[----:B--2---:R-:W-:-:S05]  /*0140*/  IMAD R12, R10, R13, RZ ;  /* 0x0000000d0a0c7224 */ /* 0x004fca00078e02ff */
[----:B------:R-:W-:-:S13]  /*0150*/  ISETP.GE.AND P0, PT, R11, R12, PT ;  /* 0x0000000c0b00720c */ /* 0x000fda0003f06270 */
[----:B-1----:R-:W-:Y:S05]  /*0160*/  @!P0 BRA `(.L_x_8) ;  /* 0xfffffffc00e08947 */ /* 0x002fea000383ffff */
[----:B------:R-:W-:-:S07]  /*0170*/  IMAD.MOV.U32 R8, RZ, RZ, R10 ;  /* 0x000000ffff087224 */ /* 0x000fce00078e000a */
.L_x_7:
[----:B------:R-:W0:Y:S02]  /*0180*/  LDC.64 R6, c[0x0][0x3a8] ;  /* 0x0000ea00ff067b82 */ /* 0x000e240000000a00 */
[----:B0-----:R-:W2:Y:S02]  /*0190*/  LDG.E R3, desc[UR4][R6.64] ;  /* 0x0000000406037981 */ /* 0x001ea4000c1e1900 */
[----:B--2---:R-:W-:-:S05]  /*01a0*/  IMAD R8, R3, R8, RZ ;  /* 0x0000000803087224 */ /* 0x004fca00078e02ff */
[----:B------:R-:W-:-:S13]  /*01b0*/  ISETP.GE.AND P0, PT, R8, 0x1, PT ;  /* 0x000000010800780c */ /* 0x000fda0003f06270 */
[----:B------:R-:W-:Y:S05]  /*01c0*/  @!P0 BRA `(.L_x_9) ;  /* 0x0000000000288947 */ /* 0x000fea0003800000 */
[----:B------:R-:W0:Y:S01]  /*01d0*/  LDC.64 R8, c[0x0][0x3b8] ;  /* 0x0000ee00ff087b82 */ /* 0x000e220000000a00 */
[----:B------:R-:W-:-:S07]  /*01e0*/  IMAD.MOV.U32 R11, RZ, RZ, RZ ;  /* 0x000000ffff0b7224 */ /* 0x000fce00078e00ff */
.L_x_10:
        /* <DEDUP_REMOVED lines=8> */
.L_x_9:
[----:B------:R-:W0:Y:S02]  /*0270*/  LDC.64 R4, c[0x0][0x398] ;  /* 0x0000e600ff047b82 */ /* 0x000e240000000a00 */
[----:B0-----:R-:W2:Y:S02]  /*0280*/  LDG.E R8, desc[UR4][R4.64] ;  /* 0x0000000404087981 */ /* 0x001ea4000c1e1900 */
[----:B--2---:R-:W-:-:S05]  /*0290*/  VIADD R7, R8, 0xffffffff ;  /* 0xffffffff08077836 */ /* 0x004fca0000000000 */
[----:B------:R-:W-:-:S13]  /*02a0*/  ISETP.GE.AND P0, PT, R0, R7, PT ;  /* 0x000000070000720c */ /* 0x000fda0003f06270 */
[----:B------:R-:W-:Y:S05]  /*02b0*/  @P0 EXIT ;  /* 0x000000000000094d */ /* 0x000fea0003800000 */
.L_x_56:
[----:B------:R-:W-:Y:S01]  /*02c0*/  VIADD R5, R0, 0x1 ;  /* 0x0000000100057836 */ /* 0x000fe20000000000 */
[----:B------:R-:W-:Y:S04]  /*02d0*/  BSSY.RECONVERGENT B0, `(.L_x_11) ;  /* 0x00001bf000007945 */ /* 0x000fe80003800200 */
[----:B------:R-:W-:-:S13]  /*02e0*/  ISETP.GE.AND P0, PT, R5, R8, PT ;  /* 0x000000080500720c */ /* 0x000fda0003f06270 */
[----:B0-----:R-:W-:Y:S05]  /*02f0*/  @P0 BRA `(.L_x_12) ;  /* 0x0000001800f00947 */ /* 0x001fea0003800000 */
[----:B------:R-:W-:Y:S02]  /*0300*/  IMAD.MOV.U32 R13, RZ, RZ, R5 ;  /* 0x000000ffff0d7224 */ /* 0x000fe400078e0005 */
[----:B------:R-:W-:-:S07]  /*0310*/  IMAD.MOV.U32 R2, RZ, RZ, R0 ;  /* 0x000000ffff027224 */ /* 0x000fce00078e0000 */
.L_x_55:
[----:B0-----:R-:W0:Y:S08]  /*0320*/  LDC.64 R6, c[0x0][0x390] ;  /* 0x0000e400ff067b82 */ /* 0x001e300000000a00 */
[----:B------:R-:W1:Y:S01]  /*0330*/  LDC.64 R10, c[0x0][0x3a0] ;  /* 0x0000e800ff0a7b82 */ /* 0x000e620000000a00 */
[----:B0-----:R-:W2:Y:S04]  /*0340*/  LDG.E R6, desc[UR4][R6.64] ;  /* 0x0000000406067981 */ /* 0x001ea8000c1e1900 */
[----:B-1----:R-:W3:Y:S01]  /*0350*/  LDG.E R5, desc[UR4][R10.64] ;  /* 0x000000040a057981 */ /* 0x002ee2000c1e1900 */
[----:B------:R-:W-:Y:S01]  /*0360*/  BSSY.RELIABLE B1, `(.L_x_13) ;  /* 0x0000179000017945 */ /* 0x000fe20003800100 */
[----:B------:R-:W-:-:S02]  /*0370*/  IMAD.MOV.U32 R4, RZ, RZ, R2 ;  /* 0x000000ffff047224 */ /* 0x000fc400078e0002 */
[----:B------:R-:W-:Y:S02]  /*0380*/  IMAD.MOV.U32 R2, RZ, RZ, R13 ;  /* 0x000000ffff027224 */ /* 0x000fe400078e000d */
[----:B--2---:R-:W-:-:S05]  /*0390*/  VIADD R9, R6, 0xffffffff ;  /* 0xffffffff06097836 */ /* 0x004fca0000000000 */
[----:B------:R-:W-:-:S04]  /*03a0*/  ISETP.NE.AND P0, PT, R9, RZ, PT ;  /* 0x000000ff0900720c */ /* 0x000fc80003f05270 */
[----:B---3--:R-:W-:-:S13]  /*03b0*/  ISETP.LT.OR P0, PT, R5, 0x1, !P0 ;  /* 0x000000010500780c */ /* 0x008fda0004701670 */
[----:B------:R-:W-:Y:S05]  /*03c0*/  @P0 BRA `(.L_x_14) ;  /* 0x0000001400c80947 */ /* 0x000fea0003800000 */
[----:B------:R-:W0:Y:S01]  /*03d0*/  LDC.64 R6, c[0x0][0x380] ;  /* 0x0000e000ff067b82 */ /* 0x000e220000000a00 */
[----:B------:R-:W-:Y:S02]  /*03e0*/  IMAD R11, R5, R0, RZ ;  /* 0x00000000050b7224 */ /* 0x000fe400078e02ff */
[----:B------:R-:W-:Y:S02]  /*03f0*/  IMAD R13, R2, R5, RZ ;  /* 0x00000005020d7224 */ /* 0x000fe400078e02ff */
[----:B------:R-:W-:-:S07]  /*0400*/  IMAD.MOV.U32 R10, RZ, RZ, RZ ;  /* 0x000000ffff0a7224 */ /* 0x000fce00078e00ff */
.L_x_16:
[----:B0-----:R-:W-:-:S04]  /*0410*/  IMAD.WIDE R16, R11, 0x4, R6 ;  /* 0x000000040b107825 */ /* 0x001fc800078e0206 */
[----:B------:R-:W-:Y:S01]  /*0420*/  IMAD.WIDE R14, R13, 0x4, R6 ;  /* 0x000000040d0e7825 */ /* 0x000fe200078e0206 */
[----:B------:R-:W2:Y:S05]  /*0430*/  LDG.E R12, desc[UR4][R16.64] ;  /* 0x00000004100c7981 */ /* 0x000eaa000c1e1900 */
[----:B------:R-:W3:Y:S01]  /*0440*/  LDG.E R15, desc[UR4][R14.64] ;  /* 0x000000040e0f7981 */ /* 0x000ee2000c1e1900 */
[----:B--2---:R-:W-:Y:S01]  /*0450*/  IMAD.SHL.U32 R18, R12, 0x4, RZ ;  /* 0x000000040c127824 */ /* 0x004fe200078e00ff */
[--C-:B------:R-:W-:Y:S02]  /*0460*/  SHF.R.U32.HI R20, RZ, 0x6, R12.reuse ;  /* 0x00000006ff147819 */ /* 0x100fe4000001160c */
[----:B------:R-:W-:-:S02]  /*0470*/  SHF.R.U32.HI R22, RZ, 0xe, R12 ;  /* 0x0000000eff167819 */ /* 0x000fc4000001160c */
[--C-:B---3--:R-:W-:Y:S01]  /*0480*/  SHF.R.U32.HI R21, RZ, 0x6, R15.reuse ;  /* 0x00000006ff157819 */ /* 0x108fe2000001160f */
[----:B------:R-:W-:Y:S01]  /*0490*/  IMAD.SHL.U32 R19, R15, 0x4, RZ ;  /* 0x000000040f137824 */ /* 0x000fe200078e00ff */
[----:B------:R-:W-:Y:S02]  /*04a0*/  SHF.R.U32.HI R24, RZ, 0x18, R12 ;  /* 0x00000018ff187819 */ /* 0x000fe4000001160c */
[----:B------:R-:W-:Y:S02]  /*04b0*/  SHF.R.U32.HI R23, RZ, 0xe, R15 ;  /* 0x0000000eff177819 */ /* 0x000fe4000001160f */
[----:B------:R-:W-:Y:S01]  /*04c0*/  LOP3.LUT R27, R18, 0x3fc, RZ, 0xc0, !PT ;  /* 0x000003fc121b7812 */ /* 0x000fe200078ec0ff */
[----:B------:R-:W-:Y:S01]  /*04d0*/  IMAD.SHL.U32 R14, R24, 0x4, RZ ;  /* 0x00000004180e7824 */ /* 0x000fe200078e00ff */
[----:B------:R-:W-:Y:S02]  /*04e0*/  LOP3.LUT R26, R20, 0x3fc, RZ, 0xc0, !PT ;  /* 0x000003fc141a7812 */ /* 0x000fe400078ec0ff */
[----:B------:R-:W-:Y:S01]  /*04f0*/  LOP3.LUT R18, R21, 0x3fc, RZ, 0xc0, !PT ;  /* 0x000003fc15127812 */ /* 0x000fe200078ec0ff */
[----:B------:R-:W0:Y:S01]  /*0500*/  LDC R16, c[0x3][R27] ;  /* 0x00c000001b107b82 */ /* 0x000e220000000800 */
[----:B------:R-:W-:-:S02]  /*0510*/  LOP3.LUT R20, R22, 0x3fc, RZ, 0xc0, !PT ;  /* 0x000003fc16147812 */ /* 0x000fc400078ec0ff */
[----:B------:R-:W-:Y:S02]  /*0520*/  LOP3.LUT R21, R23, 0x3fc, RZ, 0xc0, !PT ;  /* 0x000003fc17157812 */ /* 0x000fe400078ec0ff */
[----:B------:R-:W-:Y:S02]  /*0530*/  SHF.R.U32.HI R25, RZ, 0x18, R15 ;  /* 0x00000018ff197819 */ /* 0x000fe4000001160f */
[----:B------:R-:W-:Y:S01]  /*0540*/  LOP3.LUT R24, R19, 0x3fc, RZ, 0xc0, !PT ;  /* 0x000003fc13187812 */ /* 0x000fe200078ec0ff */
[----:B------:R-:W0:Y:S02]  /*0550*/  LDC R20, c[0x3][R20] ;  /* 0x00c0000014147b82 */ /* 0x000e240000000800 */
[----:B------:R-:W-:-:S06]  /*0560*/  IMAD.SHL.U32 R25, R25, 0x4, RZ ;  /* 0x0000000419197824 */ /* 0x000fcc00078e00ff */
[----:B------:R-:W0:Y:S08]  /*0570*/  LDC R19, c[0x3][R26] ;  /* 0x00c000001a137b82 */ /* 0x000e300000000800 */
[----:B------:R-:W1:Y:S08]  /*0580*/  LDC R17, c[0x3][R24] ;  /* 0x00c0000018117b82 */ /* 0x000e700000000800 */
[----:B------:R-:W1:Y:S08]  /*0590*/  LDC R18, c[0x3][R18] ;  /* 0x00c0000012127b82 */ /* 0x000e700000000800 */
[----:B------:R-:W1:Y:S08]  /*05a0*/  LDC R21, c[0x3][R21] ;  /* 0x00c0000015157b82 */ /* 0x000e700000000800 */
[----:B------:R-:W2:Y:S08]  /*05b0*/  LDC R23, c[0x3][R14] ;  /* 0x00c000000e177b82 */ /* 0x000eb00000000800 */
[----:B------:R-:W3:Y:S01]  /*05c0*/  LDC R22, c[0x3][R25] ;  /* 0x00c0000019167b82 */ /* 0x000ee20000000800 */
[----:B0-----:R-:W-:-:S02]  /*05d0*/  IADD3 R16, PT, PT, R20, R19, R16 ;  /* 0x0000001314107210 */ /* 0x001fc40007ffe010 */
[----:B-1----:R-:W-:-:S03]  /*05e0*/  IADD3 R17, PT, PT, R21, R18, R17 ;  /* 0x0000001215117210 */ /* 0x002fc60007ffe011 */
[----:B--2---:R-:W-:Y:S02]  /*05f0*/  IMAD.IADD R28, R16, 0x1, R23 ;  /* 0x00000001101c7824 */ /* 0x004fe400078e0217 */
[----:B---3--:R-:W-:-:S05]  /*0600*/  IMAD.IADD R17, R17, 0x1, R22 ;  /* 0x0000000111117824 */ /* 0x008fca00078e0216 */
[----:B------:R-:W-:-:S04]  /*0610*/  VIMNMX R16, PT, PT, R28, R17, PT ;  /* 0x000000111c107248 */ /* 0x000fc80003fe0100 */
[----:B------:R-:W-:-:S13]  /*0620*/  ISETP.GE.AND P0, PT, R16, R9, PT ;  /* 0x000000091000720c */ /* 0x000fda0003f06270 */
[----:B------:R-:W-:Y:S05]  /*0630*/  @P0 BRA `(.L_x_15) ;  /* 0x0000000000340947 */ /* 0x000fea0003800000 */
[----:B------:R-:W-:-:S04]  /*0640*/  ISETP.NE.AND P0, PT, R12, R15, PT ;  /* 0x0000000f0c00720c */ /* 0x000fc80003f05270 */
[----:B------:R-:W-:-:S13]  /*0650*/  ISETP.NE.OR P0, PT, R28, R17, P0 ;  /* 0x000000111c00720c */ /* 0x000fda0000705670 */
[----:B------:R-:W-:Y:S05]  /*0660*/  @P0 BREAK.RELIABLE B1 ;  /* 0x0000000000010942 */ /* 0x000fea0003800100 */
[----:B------:R-:W-:Y:S05]  /*0670*/  @P0 BRA `(.L_x_12) ;  /* 0x0000001800100947 */ /* 0x000fea0003800000 */
[----:B------:R-:W-:-:S05]  /*0680*/  IMAD.IADD R9, R9, 0x1, -R28 ;  /* 0x0000000109097824 */ /* 0x000fca00078e0a1c */
[----:B------:R-:W-:-:S13]  /*0690*/  ISETP.NE.AND P0, PT, R9, RZ, PT ;  /* 0x000000ff0900720c */ /* 0x000fda0003f05270 */
[----:B------:R-:W-:Y:S05]  /*06a0*/  @!P0 BRA `(.L_x_14) ;  /* 0x0000001400108947 */ /* 0x000fea0003800000 */
[----:B------:R-:W-:Y:S02]  /*06b0*/  VIADD R10, R10, 0x1 ;  /* 0x000000010a0a7836 */ /* 0x000fe40000000000 */
[----:B------:R-:W-:Y:S02]  /*06c0*/  VIADD R13, R13, 0x1 ;  /* 0x000000010d0d7836 */ /* 0x000fe40000000000 */
[----:B------:R-:W-:Y:S01]  /*06d0*/  VIADD R11, R11, 0x1 ;  /* 0x000000010b0b7836 */ /* 0x000fe20000000000 */
[----:B------:R-:W-:-:S13]  /*06e0*/  ISETP.GE.AND P0, PT, R10, R5, PT ;  /* 0x000000050a00720c */ /* 0x000fda0003f06270 */
[----:B------:R-:W-:Y:S05]  /*06f0*/  @!P0 BRA `(.L_x_16) ;  /* 0xfffffffc00448947 */ /* 0x000fea000383ffff */
[----:B------:R-:W-:Y:S05]  /*0700*/  BRA `(.L_x_14) ;  /* 0x0000001000f87947 */ /* 0x000fea0003800000 */
.L_x_15:
[----:B------:R-:W-:-:S04]  /*0710*/  ISETP.NE.AND P0, PT, R9, R28, PT ;  /* 0x0000001c0900720c */ /* 0x000fc80003f05270 */
[----:B------:R-:W-:-:S13]  /*0720*/  ISETP.NE.OR P0, PT, R28, R17, P0 ;  /* 0x000000111c00720c */ /* 0x000fda0000705670 */
[----:B------:R-:W-:Y:S05]  /*0730*/  @P0 BRA `(.L_x_17) ;  /* 0x0000000000100947 */ /* 0x000fea0003800000 */
[----:B------:R-:W-:-:S13]  /*0740*/  ISETP.NE.AND P0, PT, R12, R15, PT ;  /* 0x0000000f0c00720c */ /* 0x000fda0003f05270 */
[----:B------:R-:W-:Y:S05]  /*0750*/  @P0 BREAK.RELIABLE B1 ;  /* 0x0000000000010942 */ /* 0x000fea0003800100 */
[----:B------:R-:W-:Y:S05]  /*0760*/  @!P0 BRA `(.L_x_14) ;  /* 0x0000001000e08947 */ /* 0x000fea0003800000 */
[----:B------:R-:W-:Y:S05]  /*0770*/  BRA `(.L_x_12) ;  /* 0x0000001400d07947 */ /* 0x000fea0003800000 */
.L_x_17:
[----:B------:R-:W-:Y:S02]  /*0780*/  LOP3.LUT R7, R12, 0x1, RZ, 0xc0, !PT ;  /* 0x000000010c077812 */ /* 0x000fe400078ec0ff */
[----:B------:R-:W-:-:S04]  /*0790*/  LOP3.LUT R6, R15, 0x1, RZ, 0xc0, !PT ;  /* 0x000000010f067812 */ /* 0x000fc800078ec0ff */
[----:B------:R-:W-:-:S13]  /*07a0*/  ISETP.NE.AND P0, PT, R7, R6, PT ;  /* 0x000000060700720c */ /* 0x000fda0003f05270 */
[----:B------:R-:W-:Y:S05]  /*07b0*/  @P0 BREAK.RELIABLE B1 ;  /* 0x0000000000010942 */ /* 0x000fea0003800100 */
[----:B------:R-:W-:Y:S05]  /*07c0*/  @P0 BRA `(.L_x_12) ;  /* 0x0000001400bc0947 */ /* 0x000fea0003800000 */
[----:B------:R-:W-:-:S13]  /*07d0*/  ISETP.NE.AND P0, PT, R7, RZ, PT ;  /* 0x000000ff0700720c */ /* 0x000fda0003f05270 */
[----:B------:R-:W-:Y:S05]  /*07e0*/  @!P0 BRA `(.L_x_18) ;  /* 0x00000000000c8947 */ /* 0x000fea0003800000 */
[----:B------:R-:W-:-:S05]  /*07f0*/  VIADD R9, R9, 0xffffffff ;  /* 0xffffffff09097836 */ /* 0x000fca0000000000 */
[----:B------:R-:W-:-:S13]  /*0800*/  ISETP.NE.AND P0, PT, R9, RZ, PT ;  /* 0x000000ff0900720c */ /* 0x000fda0003f05270 */
[----:B------:R-:W-:Y:S05]  /*0810*/  @!P0 BRA `(.L_x_14) ;  /* 0x0000001000b48947 */ /* 0x000fea0003800000 */
.L_x_18:
        /* <DEDUP_REMOVED lines=10> */
.L_x_19:
        /* <DEDUP_REMOVED lines=10> */
.L_x_20:
        /* <DEDUP_REMOVED lines=10> */
.L_x_21:
        /* <DEDUP_REMOVED lines=10> */
.L_x_22:
        /* <DEDUP_REMOVED lines=10> */
.L_x_23:
        /* <DEDUP_REMOVED lines=10> */
.L_x_24:
        /* <DEDUP_REMOVED lines=10> */
.L_x_25:
        /* <DEDUP_REMOVED lines=10> */
.L_x_26:
        /* <DEDUP_REMOVED lines=10> */
.L_x_27:
        /* <DEDUP_REMOVED lines=10> */
.L_x_28:
        /* <DEDUP_REMOVED lines=10> */
.L_x_29:
        /* <DEDUP_REMOVED lines=10> */
.L_x_30:
        /* <DEDUP_REMOVED lines=10> */
.L_x_31:
        /* <DEDUP_REMOVED lines=10> */
.L_x_32:
        /* <DEDUP_REMOVED lines=10> */
.L_x_33:
        /* <DEDUP_REMOVED lines=10> */
.L_x_34:
        /* <DEDUP_REMOVED lines=10> */
.L_x_35:
        /* <DEDUP_REMOVED lines=10> */
.L_x_36:
        /* <DEDUP_REMOVED lines=10> */
.L_x_37:
        /* <DEDUP_REMOVED lines=10> */
.L_x_38:
        /* <DEDUP_REMOVED lines=10> */
.L_x_39:
        /* <DEDUP_REMOVED lines=10> */
.L_x_40:
        /* <DEDUP_REMOVED lines=10> */
.L_x_41:
        /* <DEDUP_REMOVED lines=10> */
.L_x_42:
        /* <DEDUP_REMOVED lines=10> */
.L_x_43:
        /* <DEDUP_REMOVED lines=10> */
.L_x_44:
        /* <DEDUP_REMOVED lines=10> */
.L_x_45:
        /* <DEDUP_REMOVED lines=10> */
.L_x_46:
        /* <DEDUP_REMOVED lines=10> */
.L_x_47:
[----:B------:R-:W-:Y:S02]  /*1a40*/  LOP3.LUT R7, R12, 0x40000000, RZ, 0xc0, !PT ;  /* 0x400000000c077812 */ /* 0x000fe400078ec0ff */
[----:B------:R-:W-:-:S04]  /*1a50*/  LOP3.LUT R6, R15, 0x40000000, RZ, 0xc0, !PT ;  /* 0x400000000f067812 */ /* 0x000fc800078ec0ff */
[----:B------:R-:W-:-:S13]  /*1a60*/  ISETP.NE.AND P0, PT, R7, R6, PT ;  /* 0x000000060700720c */ /* 0x000fda0003f05270 */
[----:B------:R-:W-:Y:S05]  /*1a70*/  @P0 BREAK.RELIABLE B1 ;  /* 0x0000000000010942 */ /* 0x000fea0003800100 */
[----:B------:R-:W-:Y:S05]  /*1a80*/  @P0 BRA `(.L_x_12) ;  /* 0x00000004000c0947 */ /* 0x000fea0003800000 */
[----:B------:R-:W-:Y:S02]  /*1a90*/  ISETP.NE.AND P0, PT, R9, 0x1, PT ;  /* 0x000000010900780c */ /* 0x000fe40003f05270 */
[----:B------:R-:W-:Y:S02]  /*1aa0*/  LOP3.LUT R12, R12, R15, RZ, 0x3c, !PT ;  /* 0x0000000f0c0c7212 */ /* 0x000fe400078e3cff */
[----:B------:R-:W-:-:S04]  /*1ab0*/  ISETP.NE.AND P0, PT, R7, RZ, !P0 ;  /* 0x000000ff0700720c */ /* 0x000fc80004705270 */
[----:B------:R-:W-:-:S13]  /*1ac0*/  ISETP.GT.OR P0, PT, R12, -0x1, P0 ;  /* 0xffffffff0c00780c */ /* 0x000fda0000704670 */
[----:B------:R-:W-:Y:S05]  /*1ad0*/  @!P0 BREAK.RELIABLE B1 ;  /* 0x0000000000018942 */ /* 0x000fea0003800100 */
[----:B------:R-:W-:Y:S05]  /*1ae0*/  @!P0 BRA `(.L_x_12) ;  /* 0x0000000000f48947 */ /* 0x000fea0003800000 */
.L_x_14:
[----:B------:R-:W-:Y:S05]  /*1af0*/  BSYNC.RELIABLE B1 ;  /* 0x0000000000017941 */ /* 0x000fea0003800100 */
.L_x_13:
[----:B------:R-:W-:Y:S01]  /*1b00*/  ISETP.NE.AND P0, PT, R0, RZ, PT ;  /* 0x000000ff0000720c */ /* 0x000fe20003f05270 */
[----:B------:R-:W-:Y:S01]  /*1b10*/  BSSY.RECONVERGENT B1, `(.L_x_48) ;  /* 0x000001f000017945 */ /* 0x000fe20003800200 */
[----:B------:R-:W-:-:S11]  /*1b20*/  ISETP.GE.AND P1, PT, R5, 0x1, PT ;  /* 0x000000010500780c */ /* 0x000fd60003f26270 */
[----:B------:R-:W-:Y:S01]  /*1b30*/  @P0 LOP3.LUT R7, RZ, R0, RZ, 0x33, !PT ;  /* 0x00000000ff070212 */ /* 0x000fe200078e33ff */
[----:B------:R-:W-:-:S04]  /*1b40*/  @P0 IMAD.IADD R6, R4, 0x1, -R0 ;  /* 0x0000000104060824 */ /* 0x000fc800078e0a00 */
[----:B------:R-:W-:-:S04]  /*1b50*/  @P0 IMAD R7, R8, 0x2, R7 ;  /* 0x0000000208070824 */ /* 0x000fc800078e0207 */
[----:B------:R-:W-:-:S05]  /*1b60*/  @P0 IMAD R7, R7, R0, RZ ;  /* 0x0000000007070224 */ /* 0x000fca00078e02ff */
[----:B------:R-:W-:-:S04]  /*1b70*/  @P0 LEA.HI R7, R7, R7, RZ, 0x1 ;  /* 0x0000000707070211 */ /* 0x000fc800078f08ff */
[----:B------:R-:W-:Y:S01]  /*1b80*/  @P0 LEA.HI.SX32 R4, R7, R6, 0x1f ;  /* 0x0000000607040211 */ /* 0x000fe200078ffaff */
[----:B------:R-:W-:Y:S06]  /*1b90*/  @!P1 BRA `(.L_x_49) ;  /* 0x0000000000589947 */ /* 0x000fec0003800000 */
[----:B------:R-:W0:Y:S01]  /*1ba0*/  LDC.64 R6, c[0x0][0x3a0] ;  /* 0x0000e800ff067b82 */ /* 0x000e220000000a00 */
[----:B------:R-:W-:Y:S01]  /*1bb0*/  BSSY.RECONVERGENT B2, `(.L_x_50) ;  /* 0x0000012000027945 */ /* 0x000fe20003800200 */
[----:B------:R-:W-:-:S06]  /*1bc0*/  IMAD.MOV.U32 R18, RZ, RZ, RZ ;  /* 0x000000ffff127224 */ /* 0x000fcc00078e00ff */
[----:B------:R-:W1:Y:S08]  /*1bd0*/  LDC.64 R8, c[0x0][0x380] ;  /* 0x0000e000ff087b82 */ /* 0x000e700000000a00 */
[----:B------:R-:W2:Y:S02]  /*1be0*/  LDC.64 R10, c[0x0][0x3b0] ;  /* 0x0000ec00ff0a7b82 */ /* 0x000ea40000000a00 */
.L_x_51:
[--C-:B------:R-:W-:Y:S02]  /*1bf0*/  IMAD R13, R5, R0, R18.reuse ;  /* 0x00000000050d7224 */ /* 0x100fe400078e0212 */
[----:B------:R-:W-:Y:S02]  /*1c00*/  IMAD R15, R2, R5, R18 ;  /* 0x00000005020f7224 */ /* 0x000fe400078e0212 */
[----:B-1----:R-:W-:-:S04]  /*1c10*/  IMAD.WIDE R12, R13, 0x4, R8 ;  /* 0x000000040d0c7825 */ /* 0x002fc800078e0208 */
[----:B------:R-:W-:Y:S02]  /*1c20*/  IMAD.WIDE R14, R15, 0x4, R8 ;  /* 0x000000040f0e7825 */ /* 0x000fe400078e0208 */
[----:B------:R-:W3:Y:S04]  /*1c30*/  LDG.E R12, desc[UR4][R12.64] ;  /* 0x000000040c0c7981 */ /* 0x000ee8000c1e1900 */
[----:B------:R-:W3:Y:S01]  /*1c40*/  LDG.E R15, desc[UR4][R14.64] ;  /* 0x000000040e0f7981 */ /* 0x000ee2000c1e1900 */
[----:B------:R-:W-:-:S04]  /*1c50*/  IMAD R17, R5, R4, R18 ;  /* 0x0000000405117224 */ /* 0x000fc800078e0212 */
[----:B--2---:R-:W-:Y:S01]  /*1c60*/  IMAD.WIDE R16, R17, 0x4, R10 ;  /* 0x0000000411107825 */ /* 0x004fe200078e020a */
[----:B---3--:R-:W-:-:S05]  /*1c70*/  LOP3.LUT R3, R15, R12, RZ, 0xfc, !PT ;  /* 0x0000000c0f037212 */ /* 0x008fca00078efcff */
[----:B------:R3:W-:Y:S04]  /*1c80*/  STG.E desc[UR4][R16.64], R3 ;  /* 0x0000000310007986 */ /* 0x0007e8000c101904 */
[----:B0-----:R-:W2:Y:S01]  /*1c90*/  LDG.E R5, desc[UR4][R6.64] ;  /* 0x0000000406057981 */ /* 0x001ea2000c1e1900 */
[----:B------:R-:W-:-:S05]  /*1ca0*/  VIADD R18, R18, 0x1 ;  /* 0x0000000112127836 */ /* 0x000fca0000000000 */
[----:B--2---:R-:W-:-:S13]  /*1cb0*/  ISETP.GE.AND P0, PT, R18, R5, PT ;  /* 0x000000051200720c */ /* 0x004fda0003f06270 */
[----:B---3--:R-:W-:Y:S05]  /*1cc0*/  @!P0 BRA `(.L_x_51) ;  /* 0xfffffffc00c88947 */ /* 0x008fea000383ffff */
[----:B------:R-:W-:Y:S05]  /*1cd0*/  BSYNC.RECONVERGENT B2 ;  /* 0x0000000000027941 */ /* 0x000fea0003800200 */
.L_x_50:
[----:B------:R-:W0:Y:S02]  /*1ce0*/  LDC.64 R6, c[0x0][0x3a8] ;  /* 0x0000ea00ff067b82 */ /* 0x000e240000000a00 */
[----:B0-----:R0:W5:Y:S02]  /*1cf0*/  LDG.E R3, desc[UR4][R6.64] ;  /* 0x0000000406037981 */ /* 0x001164000c1e1900 */
.L_x_49:
[----:B------:R-:W-:Y:S05]  /*1d00*/  BSYNC.RECONVERGENT B1 ;  /* 0x0000000000017941 */ /* 0x000fea0003800200 */
.L_x_48:
[----:B-----5:R-:W-:Y:S01]  /*1d10*/  ISETP.GE.AND P0, PT, R3, 0x1, PT ;  /* 0x000000010300780c */ /* 0x020fe20003f06270 */
[----:B------:R-:W-:-:S12]  /*1d20*/  BSSY.RECONVERGENT B1, `(.L_x_52) ;  /* 0x0000014000017945 */ /* 0x000fd80003800200 */
[----:B------:R-:W-:Y:S05]  /*1d30*/  @!P0 BRA `(.L_x_53) ;  /* 0x0000000000488947 */ /* 0x000fea0003800000 */
[----:B0-----:R-:W0:Y:S01]  /*1d40*/  LDC.64 R6, c[0x0][0x3a8] ;  /* 0x0000ea00ff067b82 */ /* 0x001e220000000a00 */
[----:B------:R-:W-:-:S07]  /*1d50*/  IMAD.MOV.U32 R18, RZ, RZ, RZ ;  /* 0x000000ffff127224 */ /* 0x000fce00078e00ff */
[----:B------:R-:W1:Y:S08]  /*1d60*/  LDC.64 R8, c[0x0][0x3b8] ;  /* 0x0000ee00ff087b82 */ /* 0x000e700000000a00 */
[----:B------:R-:W2:Y:S02]  /*1d70*/  LDC.64 R10, c[0x0][0x388] ;  /* 0x0000e200ff0a7b82 */ /* 0x000ea40000000a00 */
.L_x_54:
[--C-:B------:R-:W-:Y:S02]  /*1d80*/  IMAD R13, R3, R0, R18.reuse ;  /* 0x00000000030d7224 */ /* 0x100fe400078e0212 */
[----:B------:R-:W-:Y:S02]  /*1d90*/  IMAD R15, R2, R3, R18 ;  /* 0x00000003020f7224 */ /* 0x000fe400078e0212 */
[----:B--2---:R-:W-:-:S04]  /*1da0*/  IMAD.WIDE R12, R13, 0x4, R10 ;  /* 0x000000040d0c7825 */ /* 0x004fc800078e020a */
[----:B------:R-:W-:Y:S02]  /*1db0*/  IMAD.WIDE R14, R15, 0x4, R10 ;  /* 0x000000040f0e7825 */ /* 0x000fe400078e020a */
[----:B------:R-:W2:Y:S04]  /*1dc0*/  LDG.E R12, desc[UR4][R12.64] ;  /* 0x000000040c0c7981 */ /* 0x000ea8000c1e1900 */
[----:B------:R-:W2:Y:S01]  /*1dd0*/  LDG.E R15, desc[UR4][R14.64] ;  /* 0x000000040e0f7981 */ /* 0x000ea2000c1e1900 */
[----:B------:R-:W-:-:S04]  /*1de0*/  IMAD R17, R4, R3, R18 ;  /* 0x0000000304117224 */ /* 0x000fc800078e0212 */
[----:B-1----:R-:W-:Y:S01]  /*1df0*/  IMAD.WIDE R16, R17, 0x4, R8 ;  /* 0x0000000411107825 */ /* 0x002fe200078e0208 */
[----:B--2---:R-:W-:-:S05]  /*1e00*/  LOP3.LUT R5, R15, R12, RZ, 0xc0, !PT ;  /* 0x0000000c0f057212 */ /* 0x004fca00078ec0ff */
[----:B------:R3:W-:Y:S04]  /*1e10*/  STG.E desc[UR4][R16.64], R5 ;  /* 0x0000000510007986 */ /* 0x0007e8000c101904 */
[----:B0-----:R-:W2:Y:S01]  /*1e20*/  LDG.E R3, desc[UR4][R6.64] ;  /* 0x0000000406037981 */ /* 0x001ea2000c1e1900 */
[----:B------:R-:W-:-:S05]  /*1e30*/  VIADD R18, R18, 0x1 ;  /* 0x0000000112127836 */ /* 0x000fca0000000000 */
[----:B--2---:R-:W-:-:S13]  /*1e40*/  ISETP.GE.AND P0, PT, R18, R3, PT ;  /* 0x000000031200720c */ /* 0x004fda0003f06270 */
[----:B---3--:R-:W-:Y:S05]  /*1e50*/  @!P0 BRA `(.L_x_54) ;  /* 0xfffffffc00c88947 */ /* 0x008fea000383ffff */
.L_x_53:
[----:B------:R-:W-:Y:S05]  /*1e60*/  BSYNC.RECONVERGENT B1 ;  /* 0x0000000000017941 */ /* 0x000fea0003800200 */
.L_x_52:
[----:B------:R-:W1:Y:S02]  /*1e70*/  LDC.64 R8, c[0x0][0x398] ;  /* 0x0000e600ff087b82 */ /* 0x000e640000000a00 */
[----:B-1----:R-:W2:Y:S01]  /*1e80*/  LDG.E R8, desc[UR4][R8.64] ;  /* 0x0000000408087981 */ /* 0x002ea2000c1e1900 */
[----:B------:R-:W-:-:S05]  /*1e90*/  VIADD R13, R2, 0x1 ;  /* 0x00000001020d7836 */ /* 0x000fca0000000000 */
[----:B--2---:R-:W-:-:S13]  /*1ea0*/  ISETP.GE.AND P0, PT, R13, R8, PT ;  /* 0x000000080d00720c */ /* 0x004fda0003f06270 */
[----:B------:R-:W-:Y:S05]  /*1eb0*/  @!P0 BRA `(.L_x_55) ;  /* 0xffffffe400188947 */ /* 0x000fea000383ffff */
.L_x_12:
[----:B------:R-:W-:Y:S05]  /*1ec0*/  BSYNC.RECONVERGENT B0 ;  /* 0x0000000000007941 */ /* 0x000fea0003800200 */
.L_x_11:
[----:B------:R-:W1:Y:S01]  /*1ed0*/  LDCU UR6, c[0x0][0x370] ;  /* 0x00006e00ff0677ac */ /* 0x000e620008000800 */
[----:B------:R-:W1:Y:S02]  /*1ee0*/  LDC R5, c[0x0][0x360] ;  /* 0x0000d800ff057b82 */ /* 0x000e640000000800 */
[----:B-1----:R-:W-:Y:S02]  /*1ef0*/  IMAD R0, R5, UR6, R0 ;  /* 0x0000000605007c24 */ /* 0x002fe4000f8e0200 */
[----:B------:R-:W-:-:S05]  /*1f00*/  VIADD R5, R8, 0xffffffff ;  /* 0xffffffff08057836 */ /* 0x000fca0000000000 */
[----:B------:R-:W-:-:S13]  /*1f10*/  ISETP.GE.AND P0, PT, R0, R5, PT ;  /* 0x000000050000720c */ /* 0x000fda0003f06270 */
[----:B------:R-:W-:Y:S05]  /*1f20*/  @!P0 BRA `(.L_x_56) ;  /* 0xffffffe000e48947 */ /* 0x000fea000383ffff */
[----:B------:R-:W-:Y:S05]  /*1f30*/  EXIT ;  /* 0x000000000000794d */ /* 0x000fea0003800000 */
.L_x_57:
        /* <DEDUP_REMOVED lines=12> */
.L_x_59:


//--------------------- .nv.shared.reserved.0     --------------------------
	.section	.nv.shared.reserved.0,"aw",@nobits
	.weak		__nv_reservedSMEM_offset_0_alias
	.size		__nv_reservedSMEM_offset_0_alias, 0, 64
	.other		__nv_reservedSMEM_offset_0_alias,@"STO_CUDA_RESERVED_SHARED STV_DEFAULT"
__nv_reservedSMEM_offset_0_alias:
	.zero		0
	.zero		64


//--------------------- .nv.constant0._Z11count_tranxPjPiS0_S0_ --------------------------
	.section	.nv.constant0._Z11count_tranxPjPiS0_S0_,"a",@progbits
	.sectionflags	@""
	.align	4
.nv.constant0._Z11count_tranxPjPiS0_S0_:
	.zero		928


//--------------------- .nv.constant0._Z18generate_candidatePjS_PiS0_S0_S0_S_S_S0_ --------------------------
	.section	.nv.constant0._Z18generate_candidatePjS_PiS0_S0_S0_S_S_S0_,"a",@progbits
	.sectionflags	@""
	.align	4
.nv.constant0._Z18generate_candidatePjS_PiS0_S0_S0_S_S_S0_:
	.zero		968


//--------------------- SYMBOLS --------------------------

	.type		.nv.reservedSmem.offset0,@object
	.size		.nv.reservedSmem.offset0,0x4
